	.target	sm_90a

	.elftype	@"ET_EXEC"


//--------------------- .note.nv.tkinfo           --------------------------
	.section	.note.nv.tkinfo,"",@"SHT_NOTE"
	.sectionflags	@"SHF_NOTE_NV_TKINFO"
	.tkinfo
        /*0018*/ 	.word	0x00000002
        /*0030*/ 	.string	""
        /*0030*/ 	.string	"ptxas"
        /*0030*/ 	.string	"Cuda compilation tools, release 13.0, V13.0.88"
        /*0030*/ 	.string	"Build cuda_13.0.r13.0/compiler.36424714_0"
        /*0030*/ 	.string	"-arch sm_90a -m 64 "



//--------------------- .note.nv.cuinfo           --------------------------
	.section	.note.nv.cuinfo,"",@"SHT_NOTE"
	.sectionflags	@"SHF_NOTE_NV_CUINFO"
        /*0018*/ 	.short	0x0002
        /*001a*/ 	.short	0x005a
        /*001c*/ 	.short	0x0082
	.zero		2


//--------------------- .nv.info                  --------------------------
	.section	.nv.info,"",@"SHT_CUDA_INFO"
	.align	4


	//----- nvinfo : EIATTR_REGCOUNT
	.align		4
        /*0000*/ 	.byte	0x04, 0x2f
        /*0002*/ 	.short	(.L_12 - .L_11)
	.align		4
.L_11:
        /*0004*/ 	.word	index@(_ZN7cutlass13device_kernelINS_4gemm6kernel13GemmUniversalIN4cute5tupleIJiiiiEEENS1_10collective13CollectiveMmaINS1_37MainloopSm90TmaGmmaWarpSpecializedFP8ILi28ENS5_IJNS4_1CILi1EEENSA_ILi2EEESB_EEENS1_35KernelTmaWarpSpecializedCooperativeEEENS5_IJNSA_ILi128EEESG_NSA_ILi32EEEEEENS_12float_e4m3_tENS5_IJlSB_lEEESJ_SK_NS4_8TiledMMAINS4_8MMA_AtomIJNS4_4SM904GMMA31MMA_64x128x32_F32E4M3E4M3_SS_TNILNSO_7ScaleInE1ELSQ_1EEEEEENS4_6LayoutINS5_IJSC_SB_SB_EEENS5_IJSB_NSA_ILi0EEESV_EEEEENS5_IJNS4_10UnderscoreESY_SY_EEEEENS4_23SM90_TMA_LOAD_MULTICASTENS4_14ComposedLayoutINS4_7SwizzleILi1ELi4ELi3EEENS4_18smem_ptr_flag_bitsILi8EEENST_INS5_IJNSA_ILi8EEESH_EEENS5_IJSH_SB_EEEEEEEvNS4_8identityENS4_13SM90_TMA_LOADES1B_vS1C_EENS_8epilogue10collective6detail29Sm90TmaWarpSpecializedAdapterINS1G_15DefaultEpilogueISJ_SK_SK_NS1F_6thread17LinearCombinationISJ_Li1EffLNS1K_9ScaleType4KindE0ELNS_15FloatRoundStyleE2ESJ_EENS1_15EpilogueDefaultEEEEEvvEEEEvNT_6ParamsE)
        /*0008*/ 	.word	0x000000a8


	//----- nvinfo : EIATTR_FRAME_SIZE
	.align		4
.L_12:
        /*000c*/ 	.byte	0x04, 0x11
        /*000e*/ 	.short	(.L_14 - .L_13)
	.align		4
.L_13:
        /*0010*/ 	.word	index@(_ZN7cutlass13device_kernelINS_4gemm6kernel13GemmUniversalIN4cute5tupleIJiiiiEEENS1_10collective13CollectiveMmaINS1_37MainloopSm90TmaGmmaWarpSpecializedFP8ILi28ENS5_IJNS4_1CILi1EEENSA_ILi2EEESB_EEENS1_35KernelTmaWarpSpecializedCooperativeEEENS5_IJNSA_ILi128EEESG_NSA_ILi32EEEEEENS_12float_e4m3_tENS5_IJlSB_lEEESJ_SK_NS4_8TiledMMAINS4_8MMA_AtomIJNS4_4SM904GMMA31MMA_64x128x32_F32E4M3E4M3_SS_TNILNSO_7ScaleInE1ELSQ_1EEEEEENS4_6LayoutINS5_IJSC_SB_SB_EEENS5_IJSB_NSA_ILi0EEESV_EEEEENS5_IJNS4_10UnderscoreESY_SY_EEEEENS4_23SM90_TMA_LOAD_MULTICASTENS4_14ComposedLayoutINS4_7SwizzleILi1ELi4ELi3EEENS4_18smem_ptr_flag_bitsILi8EEENST_INS5_IJNSA_ILi8EEESH_EEENS5_IJSH_SB_EEEEEEEvNS4_8identityENS4_13SM90_TMA_LOADES1B_vS1C_EENS_8epilogue10collective6detail29Sm90TmaWarpSpecializedAdapterINS1G_15DefaultEpilogueISJ_SK_SK_NS1F_6thread17LinearCombinationISJ_Li1EffLNS1K_9ScaleType4KindE0ELNS_15FloatRoundStyleE2ESJ_EENS1_15EpilogueDefaultEEEEEvvEEEEvNT_6ParamsE)
        /*0014*/ 	.word	0x00000000


	//----- nvinfo : EIATTR_MIN_STACK_SIZE
	.align		4
.L_14:
        /*0018*/ 	.byte	0x04, 0x12
        /*001a*/ 	.short	(.L_16 - .L_15)
	.align		4
.L_15:
        /*001c*/ 	.word	index@(_ZN7cutlass13device_kernelINS_4gemm6kernel13GemmUniversalIN4cute5tupleIJiiiiEEENS1_10collective13CollectiveMmaINS1_37MainloopSm90TmaGmmaWarpSpecializedFP8ILi28ENS5_IJNS4_1CILi1EEENSA_ILi2EEESB_EEENS1_35KernelTmaWarpSpecializedCooperativeEEENS5_IJNSA_ILi128EEESG_NSA_ILi32EEEEEENS_12float_e4m3_tENS5_IJlSB_lEEESJ_SK_NS4_8TiledMMAINS4_8MMA_AtomIJNS4_4SM904GMMA31MMA_64x128x32_F32E4M3E4M3_SS_TNILNSO_7ScaleInE1ELSQ_1EEEEEENS4_6LayoutINS5_IJSC_SB_SB_EEENS5_IJSB_NSA_ILi0EEESV_EEEEENS5_IJNS4_10UnderscoreESY_SY_EEEEENS4_23SM90_TMA_LOAD_MULTICASTENS4_14ComposedLayoutINS4_7SwizzleILi1ELi4ELi3EEENS4_18smem_ptr_flag_bitsILi8EEENST_INS5_IJNSA_ILi8EEESH_EEENS5_IJSH_SB_EEEEEEEvNS4_8identityENS4_13SM90_TMA_LOADES1B_vS1C_EENS_8epilogue10collective6detail29Sm90TmaWarpSpecializedAdapterINS1G_15DefaultEpilogueISJ_SK_SK_NS1F_6thread17LinearCombinationISJ_Li1EffLNS1K_9ScaleType4KindE0ELNS_15FloatRoundStyleE2ESJ_EENS1_15EpilogueDefaultEEEEEvvEEEEvNT_6ParamsE)
        /*0020*/ 	.word	0x00000000
.L_16:


//--------------------- .nv.compat                --------------------------
	.section	.nv.compat,"",@"SHT_CUDA_COMPAT_INFO"
	.align	4
        /*0000*/ 	.byte	0x02, 0x09, 0x01, 0x00, 0x02, 0x02, 0x04, 0x00, 0x02, 0x05, 0x05, 0x00, 0x03, 0x07, 0x01, 0x01
        /*0010*/ 	.byte	0x02, 0x03, 0x01, 0x00, 0x02, 0x06, 0x01, 0x00, 0x04, 0x0b, 0x08, 0x00, 0x00, 0x00, 0x00, 0x00
        /*0020*/ 	.byte	0x00, 0x00, 0x00, 0x00


//--------------------- .nv.info._ZN7cutlass13device_kernelINS_4gemm6kernel13GemmUniversalIN4cute5tupleIJiiiiEEENS1_10collective13CollectiveMmaINS1_37MainloopSm90TmaGmmaWarpSpecializedFP8ILi28ENS5_IJNS4_1CILi1EEENSA_ILi2EEESB_EEENS1_35KernelTmaWarpSpecializedCooperativeEEENS5_IJNSA_ILi128EEESG_NSA_ILi32EEEEEENS_12float_e4m3_tENS5_IJlSB_lEEESJ_SK_NS4_8TiledMMAINS4_8MMA_AtomIJNS4_4SM904GMMA31MMA_64x128x32_F32E4M3E4M3_SS_TNILNSO_7ScaleInE1ELSQ_1EEEEEENS4_6LayoutINS5_IJSC_SB_SB_EEENS5_IJSB_NSA_ILi0EEESV_EEEEENS5_IJNS4_10UnderscoreESY_SY_EEEEENS4_23SM90_TMA_LOAD_MULTICASTENS4_14ComposedLayoutINS4_7SwizzleILi1ELi4ELi3EEENS4_18smem_ptr_flag_bitsILi8EEENST_INS5_IJNSA_ILi8EEESH_EEENS5_IJSH_SB_EEEEEEEvNS4_8identityENS4_13SM90_TMA_LOADES1B_vS1C_EENS_8epilogue10collective6detail29Sm90TmaWarpSpecializedAdapterINS1G_15DefaultEpilogueISJ_SK_SK_NS1F_6thread17LinearCombinationISJ_Li1EffLNS1K_9ScaleType4KindE0ELNS_15FloatRoundStyleE2ESJ_EENS1_15EpilogueDefaultEEEEEvvEEEEvNT_6ParamsE --------------------------
	.section	.nv.info._ZN7cutlass13device_kernelINS_4gemm6kernel13GemmUniversalIN4cute5tupleIJiiiiEEENS1_10collective13CollectiveMmaINS1_37MainloopSm90TmaGmmaWarpSpecializedFP8ILi28ENS5_IJNS4_1CILi1EEENSA_ILi2EEESB_EEENS1_35KernelTmaWarpSpecializedCooperativeEEENS5_IJNSA_ILi128EEESG_NSA_ILi32EEEEEENS_12float_e4m3_tENS5_IJlSB_lEEESJ_SK_NS4_8TiledMMAINS4_8MMA_AtomIJNS4_4SM904GMMA31MMA_64x128x32_F32E4M3E4M3_SS_TNILNSO_7ScaleInE1ELSQ_1EEEEEENS4_6LayoutINS5_IJSC_SB_SB_EEENS5_IJSB_NSA_ILi0EEESV_EEEEENS5_IJNS4_10UnderscoreESY_SY_EEEEENS4_23SM90_TMA_LOAD_MULTICASTENS4_14ComposedLayoutINS4_7SwizzleILi1ELi4ELi3EEENS4_18smem_ptr_flag_bitsILi8EEENST_INS5_IJNSA_ILi8EEESH_EEENS5_IJSH_SB_EEEEEEEvNS4_8identityENS4_13SM90_TMA_LOADES1B_vS1C_EENS_8epilogue10collective6detail29Sm90TmaWarpSpecializedAdapterINS1G_15DefaultEpilogueISJ_SK_SK_NS1F_6thread17LinearCombinationISJ_Li1EffLNS1K_9ScaleType4KindE0ELNS_15FloatRoundStyleE2ESJ_EENS1_15EpilogueDefaultEEEEEvvEEEEvNT_6ParamsE,"",@"SHT_CUDA_INFO"
	.sectionflags	@""
	.align	4


	//----- nvinfo : EIATTR_CUDA_API_VERSION
	.align		4
        /*0000*/ 	.byte	0x04, 0x37
        /*0002*/ 	.short	(.L_18 - .L_17)
.L_17:
        /*0004*/ 	.word	0x00000082


	//----- nvinfo : EIATTR_KPARAM_INFO
	.align		4
.L_18:
        /*0008*/ 	.byte	0x04, 0x17
        /*000a*/ 	.short	(.L_20 - .L_19)
.L_19:
        /*000c*/ 	.word	0x00000000
        /*0010*/ 	.short	0x0000
        /*0012*/ 	.short	0x0070
        /*0014*/ 	.byte	0x00, 0xf0, 0x01, 0x10


	//----- nvinfo : EIATTR_SPARSE_MMA_MASK
	.align		4
.L_20:
        /*0018*/ 	.byte	0x03, 0x50
        /*001a*/ 	.short	0x0000


	//----- nvinfo : EIATTR_MAXREG_COUNT
	.align		4
        /*001c*/ 	.byte	0x03, 0x1b
        /*001e*/ 	.short	0x00a8


	//----- nvinfo : EIATTR_NUM_BARRIERS
	.align		4
        /*0020*/ 	.byte	0x02, 0x4c
        /*0022*/ 	.byte	0x01
	.zero		1


	//----- nvinfo : EIATTR_MERCURY_ISA_VERSION
	.align		4
        /*0024*/ 	.byte	0x03, 0x5f
        /*0026*/ 	.short	0x0101


	//----- nvinfo : EIATTR_INT_WARP_WIDE_INSTR_OFFSETS
	.align		4
        /*0028*/ 	.byte	0x04, 0x31
        /*002a*/ 	.short	(.L_22 - .L_21)


	//   ....[0]....
.L_21:
        /*002c*/ 	.word	0x00000770


	//   ....[1]....
        /*0030*/ 	.word	0x00000790


	//   ....[2]....
        /*0034*/ 	.word	0x00000960


	//----- nvinfo : EIATTR_COOP_GROUP_MASK_REGIDS
	.align		4
.L_22:
        /*0038*/ 	.byte	0x04, 0x29
        /*003a*/ 	.short	(.L_24 - .L_23)


	//   ....[0]....
.L_23:
        /*003c*/ 	.word	0xffffffff


	//   ....[1]....
        /*0040*/ 	.word	0xffffffff


	//   ....[2]....
        /*0044*/ 	.word	0xffffffff


	//   ....[3]....
        /*0048*/ 	.word	0xffffffff


	//   ....[4]....
        /*004c*/ 	.word	0xffffffff


	//   ....[5]....
        /*0050*/ 	.word	0xffffffff


	//----- nvinfo : EIATTR_COOP_GROUP_INSTR_OFFSETS
	.align		4
.L_24:
        /*0054*/ 	.byte	0x04, 0x28
        /*0056*/ 	.short	(.L_26 - .L_25)


	//   ....[0]....
.L_25:
        /*0058*/ 	.word	0x00000060


	//   ....[1]....
        /*005c*/ 	.word	0x00000070


	//   ....[2]....
        /*0060*/ 	.word	0x00000130


	//   ....[3]....
        /*0064*/ 	.word	0x000005f0


	//   ....[4]....
        /*0068*/ 	.word	0x00000aa0


	//   ....[5]....
        /*006c*/ 	.word	0x00001520


	//----- nvinfo : EIATTR_REG_RECONFIG
	.align		4
.L_26:
        /*0070*/ 	.byte	0x01, 0x54
	.zero		2


	//----- nvinfo : EIATTR_MBARRIER_INSTR_OFFSETS
	.align		4
        /*0074*/ 	.byte	0x04, 0x39
        /*0076*/ 	.short	(.L_28 - .L_27)


	//   ....[0]....
.L_27:
        /*0078*/ 	.word	0x00000250
        /*007c*/ 	.word	0x000000ff
        /*0080*/ 	.word	0x00000000
        /*0084*/ 	.short	0x0100
        /*0086*/ 	.byte	0x08
	.zero		1


	//   ....[1]....
        /*0088*/ 	.word	0x00000260
        /*008c*/ 	.word	0x000000ff
        /*0090*/ 	.word	0x000000e0
        /*0094*/ 	.short	0x0100
        /*0096*/ 	.byte	0x08
	.zero		1


	//   ....[2]....
        /*0098*/ 	.word	0x00000270
        /*009c*/ 	.word	0x000000ff
        /*00a0*/ 	.word	0x00000008
        /*00a4*/ 	.short	0x0100
        /*00a6*/ 	.byte	0x08
	.zero		1


	//   ....[3]....
        /*00a8*/ 	.word	0x00000280
        /*00ac*/ 	.word	0x000000ff
        /*00b0*/ 	.word	0x000000e8
        /*00b4*/ 	.short	0x0100
        /*00b6*/ 	.byte	0x08
	.zero		1


	//   ....[4]....
        /*00b8*/ 	.word	0x00000290
        /*00bc*/ 	.word	0x000000ff
        /*00c0*/ 	.word	0x00000010
        /*00c4*/ 	.short	0x0100
        /*00c6*/ 	.byte	0x08
	.zero		1


	//   ....[5]....
        /*00c8*/ 	.word	0x000002a0
        /*00cc*/ 	.word	0x000000ff
        /*00d0*/ 	.word	0x000000f0
        /*00d4*/ 	.short	0x0100
        /*00d6*/ 	.byte	0x08
	.zero		1


	//   ....[6]....
        /*00d8*/ 	.word	0x000002b0
        /*00dc*/ 	.word	0x000000ff
        /*00e0*/ 	.word	0x00000018
        /*00e4*/ 	.short	0x0100
        /*00e6*/ 	.byte	0x08
	.zero		1


	//   ....[7]....
        /*00e8*/ 	.word	0x000002c0
        /*00ec*/ 	.word	0x000000ff
        /*00f0*/ 	.word	0x000000f8
        /*00f4*/ 	.short	0x0100
        /*00f6*/ 	.byte	0x08
	.zero		1


	//   ....[8]....
        /*00f8*/ 	.word	0x000002d0
        /*00fc*/ 	.word	0x000000ff
        /*0100*/ 	.word	0x00000020
        /*0104*/ 	.short	0x0100
        /*0106*/ 	.byte	0x08
	.zero		1


	//   ....[9]....
        /*0108*/ 	.word	0x000002e0
        /*010c*/ 	.word	0x000000ff
        /*0110*/ 	.word	0x00000100
        /*0114*/ 	.short	0x0100
        /*0116*/ 	.byte	0x08
	.zero		1


	//   ....[10]....
        /*0118*/ 	.word	0x000002f0
        /*011c*/ 	.word	0x000000ff
        /*0120*/ 	.word	0x00000028
        /*0124*/ 	.short	0x0100
        /*0126*/ 	.byte	0x08
	.zero		1


	//   ....[11]....
        /*0128*/ 	.word	0x00000300
        /*012c*/ 	.word	0x000000ff
        /*0130*/ 	.word	0x00000108
        /*0134*/ 	.short	0x0100
        /*0136*/ 	.byte	0x08
	.zero		1


	//   ....[12]....
        /*0138*/ 	.word	0x00000310
        /*013c*/ 	.word	0x000000ff
        /*0140*/ 	.word	0x00000030
        /*0144*/ 	.short	0x0100
        /*0146*/ 	.byte	0x08
	.zero		1


	//   ....[13]....
        /*0148*/ 	.word	0x00000320
        /*014c*/ 	.word	0x000000ff
        /*0150*/ 	.word	0x00000110
        /*0154*/ 	.short	0x0100
        /*0156*/ 	.byte	0x08
	.zero		1


	//   ....[14]....
        /*0158*/ 	.word	0x00000330
        /*015c*/ 	.word	0x000000ff
        /*0160*/ 	.word	0x00000038
        /*0164*/ 	.short	0x0100
        /*0166*/ 	.byte	0x08
	.zero		1


	//   ....[15]....
        /*0168*/ 	.word	0x00000340
        /*016c*/ 	.word	0x000000ff
        /*0170*/ 	.word	0x00000118
        /*0174*/ 	.short	0x0100
        /*0176*/ 	.byte	0x08
	.zero		1


	//   ....[16]....
        /*0178*/ 	.word	0x00000350
        /*017c*/ 	.word	0x000000ff
        /*0180*/ 	.word	0x00000040
        /*0184*/ 	.short	0x0100
        /*0186*/ 	.byte	0x08
	.zero		1


	//   ....[17]....
        /*0188*/ 	.word	0x00000360
        /*018c*/ 	.word	0x000000ff
        /*0190*/ 	.word	0x00000120
        /*0194*/ 	.short	0x0100
        /*0196*/ 	.byte	0x08
	.zero		1


	//   ....[18]....
        /*0198*/ 	.word	0x00000370
        /*019c*/ 	.word	0x000000ff
        /*01a0*/ 	.word	0x00000048
        /*01a4*/ 	.short	0x0100
        /*01a6*/ 	.byte	0x08
	.zero		1


	//   ....[19]....
        /*01a8*/ 	.word	0x00000380
        /*01ac*/ 	.word	0x000000ff
        /*01b0*/ 	.word	0x00000128
        /*01b4*/ 	.short	0x0100
        /*01b6*/ 	.byte	0x08
	.zero		1


	//   ....[20]....
        /*01b8*/ 	.word	0x00000390
        /*01bc*/ 	.word	0x000000ff
        /*01c0*/ 	.word	0x00000050
        /*01c4*/ 	.short	0x0100
        /*01c6*/ 	.byte	0x08
	.zero		1


	//   ....[21]....
        /*01c8*/ 	.word	0x000003a0
        /*01cc*/ 	.word	0x000000ff
        /*01d0*/ 	.word	0x00000130
        /*01d4*/ 	.short	0x0100
        /*01d6*/ 	.byte	0x08
	.zero		1


	//   ....[22]....
        /*01d8*/ 	.word	0x000003b0
        /*01dc*/ 	.word	0x000000ff
        /*01e0*/ 	.word	0x00000058
        /*01e4*/ 	.short	0x0100
        /*01e6*/ 	.byte	0x08
	.zero		1


	//   ....[23]....
        /*01e8*/ 	.word	0x000003c0
        /*01ec*/ 	.word	0x000000ff
        /*01f0*/ 	.word	0x00000138
        /*01f4*/ 	.short	0x0100
        /*01f6*/ 	.byte	0x08
	.zero		1


	//   ....[24]....
        /*01f8*/ 	.word	0x000003d0
        /*01fc*/ 	.word	0x000000ff
        /*0200*/ 	.word	0x00000060
        /*0204*/ 	.short	0x0100
        /*0206*/ 	.byte	0x08
	.zero		1


	//   ....[25]....
        /*0208*/ 	.word	0x000003e0
        /*020c*/ 	.word	0x000000ff
        /*0210*/ 	.word	0x00000140
        /*0214*/ 	.short	0x0100
        /*0216*/ 	.byte	0x08
	.zero		1


	//   ....[26]....
        /*0218*/ 	.word	0x000003f0
        /*021c*/ 	.word	0x000000ff
        /*0220*/ 	.word	0x00000068
        /*0224*/ 	.short	0x0100
        /*0226*/ 	.byte	0x08
	.zero		1


	//   ....[27]....
        /*0228*/ 	.word	0x00000400
        /*022c*/ 	.word	0x000000ff
        /*0230*/ 	.word	0x00000148
        /*0234*/ 	.short	0x0100
        /*0236*/ 	.byte	0x08
	.zero		1


	//   ....[28]....
        /*0238*/ 	.word	0x00000410
        /*023c*/ 	.word	0x000000ff
        /*0240*/ 	.word	0x00000070
        /*0244*/ 	.short	0x0100
        /*0246*/ 	.byte	0x08
	.zero		1


	//   ....[29]....
        /*0248*/ 	.word	0x00000420
        /*024c*/ 	.word	0x000000ff
        /*0250*/ 	.word	0x00000150
        /*0254*/ 	.short	0x0100
        /*0256*/ 	.byte	0x08
	.zero		1


	//   ....[30]....
        /*0258*/ 	.word	0x00000430
        /*025c*/ 	.word	0x000000ff
        /*0260*/ 	.word	0x00000078
        /*0264*/ 	.short	0x0100
        /*0266*/ 	.byte	0x08
	.zero		1


	//   ....[31]....
        /*0268*/ 	.word	0x00000440
        /*026c*/ 	.word	0x000000ff
        /*0270*/ 	.word	0x00000158
        /*0274*/ 	.short	0x0100
        /*0276*/ 	.byte	0x08
	.zero		1


	//   ....[32]....
        /*0278*/ 	.word	0x00000450
        /*027c*/ 	.word	0x000000ff
        /*0280*/ 	.word	0x00000080
        /*0284*/ 	.short	0x0100
        /*0286*/ 	.byte	0x08
	.zero		1


	//   ....[33]....
        /*0288*/ 	.word	0x00000460
        /*028c*/ 	.word	0x000000ff
        /*0290*/ 	.word	0x00000160
        /*0294*/ 	.short	0x0100
        /*0296*/ 	.byte	0x08
	.zero		1


	//   ....[34]....
        /*0298*/ 	.word	0x00000470
        /*029c*/ 	.word	0x000000ff
        /*02a0*/ 	.word	0x00000088
        /*02a4*/ 	.short	0x0100
        /*02a6*/ 	.byte	0x08
	.zero		1


	//   ....[35]....
        /*02a8*/ 	.word	0x00000480
        /*02ac*/ 	.word	0x000000ff
        /*02b0*/ 	.word	0x00000168
        /*02b4*/ 	.short	0x0100
        /*02b6*/ 	.byte	0x08
	.zero		1


	//   ....[36]....
        /*02b8*/ 	.word	0x00000490
        /*02bc*/ 	.word	0x000000ff
        /*02c0*/ 	.word	0x00000090
        /*02c4*/ 	.short	0x0100
        /*02c6*/ 	.byte	0x08
	.zero		1


	//   ....[37]....
        /*02c8*/ 	.word	0x000004a0
        /*02cc*/ 	.word	0x000000ff
        /*02d0*/ 	.word	0x00000170
        /*02d4*/ 	.short	0x0100
        /*02d6*/ 	.byte	0x08
	.zero		1


	//   ....[38]....
        /*02d8*/ 	.word	0x000004b0
        /*02dc*/ 	.word	0x000000ff
        /*02e0*/ 	.word	0x00000098
        /*02e4*/ 	.short	0x0100
        /*02e6*/ 	.byte	0x08
	.zero		1


	//   ....[39]....
        /*02e8*/ 	.word	0x000004c0
        /*02ec*/ 	.word	0x000000ff
        /*02f0*/ 	.word	0x00000178
        /*02f4*/ 	.short	0x0100
        /*02f6*/ 	.byte	0x08
	.zero		1


	//   ....[40]....
        /*02f8*/ 	.word	0x000004d0
        /*02fc*/ 	.word	0x000000ff
        /*0300*/ 	.word	0x000000a0
        /*0304*/ 	.short	0x0100
        /*0306*/ 	.byte	0x08
	.zero		1


	//   ....[41]....
        /*0308*/ 	.word	0x000004e0
        /*030c*/ 	.word	0x000000ff
        /*0310*/ 	.word	0x00000180
        /*0314*/ 	.short	0x0100
        /*0316*/ 	.byte	0x08
	.zero		1


	//   ....[42]....
        /*0318*/ 	.word	0x000004f0
        /*031c*/ 	.word	0x000000ff
        /*0320*/ 	.word	0x000000a8
        /*0324*/ 	.short	0x0100
        /*0326*/ 	.byte	0x08
	.zero		1


	//   ....[43]....
        /*0328*/ 	.word	0x00000500
        /*032c*/ 	.word	0x000000ff
        /*0330*/ 	.word	0x00000188
        /*0334*/ 	.short	0x0100
        /*0336*/ 	.byte	0x08
	.zero		1


	//   ....[44]....
        /*0338*/ 	.word	0x00000510
        /*033c*/ 	.word	0x000000ff
        /*0340*/ 	.word	0x000000b0
        /*0344*/ 	.short	0x0100
        /*0346*/ 	.byte	0x08
	.zero		1


	//   ....[45]....
        /*0348*/ 	.word	0x00000520
        /*034c*/ 	.word	0x000000ff
        /*0350*/ 	.word	0x00000190
        /*0354*/ 	.short	0x0100
        /*0356*/ 	.byte	0x08
	.zero		1


	//   ....[46]....
        /*0358*/ 	.word	0x00000530
        /*035c*/ 	.word	0x000000ff
        /*0360*/ 	.word	0x000000b8
        /*0364*/ 	.short	0x0100
        /*0366*/ 	.byte	0x08
	.zero		1


	//   ....[47]....
        /*0368*/ 	.word	0x00000540
        /*036c*/ 	.word	0x000000ff
        /*0370*/ 	.word	0x00000198
        /*0374*/ 	.short	0x0100
        /*0376*/ 	.byte	0x08
	.zero		1


	//   ....[48]....
        /*0378*/ 	.word	0x00000550
        /*037c*/ 	.word	0x000000ff
        /*0380*/ 	.word	0x000000c0
        /*0384*/ 	.short	0x0100
        /*0386*/ 	.byte	0x08
	.zero		1


	//   ....[49]....
        /*0388*/ 	.word	0x00000560
        /*038c*/ 	.word	0x000000ff
        /*0390*/ 	.word	0x000001a0
        /*0394*/ 	.short	0x0100
        /*0396*/ 	.byte	0x08
	.zero		1


	//   ....[50]....
        /*0398*/ 	.word	0x00000570
        /*039c*/ 	.word	0x000000ff
        /*03a0*/ 	.word	0x000000c8
        /*03a4*/ 	.short	0x0100
        /*03a6*/ 	.byte	0x08
	.zero		1


	//   ....[51]....
        /*03a8*/ 	.word	0x00000580
        /*03ac*/ 	.word	0x000000ff
        /*03b0*/ 	.word	0x000001a8
        /*03b4*/ 	.short	0x0100
        /*03b6*/ 	.byte	0x08
	.zero		1


	//   ....[52]....
        /*03b8*/ 	.word	0x00000590
        /*03bc*/ 	.word	0x000000ff
        /*03c0*/ 	.word	0x000000d0
        /*03c4*/ 	.short	0x0100
        /*03c6*/ 	.byte	0x08
	.zero		1


	//   ....[53]....
        /*03c8*/ 	.word	0x000005a0
        /*03cc*/ 	.word	0x000000ff
        /*03d0*/ 	.word	0x000001b0
        /*03d4*/ 	.short	0x0100
        /*03d6*/ 	.byte	0x08
	.zero		1


	//   ....[54]....
        /*03d8*/ 	.word	0x000005b0
        /*03dc*/ 	.word	0x000000ff
        /*03e0*/ 	.word	0x000000d8
        /*03e4*/ 	.short	0x0100
        /*03e6*/ 	.byte	0x08
	.zero		1


	//   ....[55]....
        /*03e8*/ 	.word	0x000005c0
        /*03ec*/ 	.word	0x000000ff
        /*03f0*/ 	.word	0x000001b8
        /*03f4*/ 	.short	0x0100
        /*03f6*/ 	.byte	0x08
	.zero		1


	//   ....[56]....
        /*03f8*/ 	.word	0x00000a00
        /*03fc*/ 	.word	0x000000ff
        /*0400*/ 	.word	0x000001d0
        /*0404*/ 	.short	0x0100
        /*0406*/ 	.byte	0x06
	.zero		1


	//   ....[57]....
        /*0408*/ 	.word	0x00000a50
        /*040c*/ 	.word	0x000000ff
        /*0410*/ 	.word	0x000001d8
        /*0414*/ 	.short	0x0100
        /*0416*/ 	.byte	0x06
	.zero		1


	//   ....[58]....
        /*0418*/ 	.word	0x00001a40
        /*041c*/ 	.word	0x000000ff
        /*0420*/ 	.word	0x00000000
        /*0424*/ 	.short	0x010a
        /*0426*/ 	.byte	0x06
	.zero		1


	//   ....[59]....
        /*0428*/ 	.word	0x00001a80
        /*042c*/ 	.word	0x000000ff
        /*0430*/ 	.word	0x00000000
        /*0434*/ 	.short	0x010a
        /*0436*/ 	.byte	0x06
	.zero		1


	//   ....[60]....
        /*0438*/ 	.word	0x00002350
        /*043c*/ 	.word	0x000000ff
        /*0440*/ 	.word	0x00000000
        /*0444*/ 	.short	0x010a
        /*0446*/ 	.byte	0x0c
	.zero		1


	//   ....[61]....
        /*0448*/ 	.word	0x00002390
        /*044c*/ 	.word	0x000000ff
        /*0450*/ 	.word	0x00000000
        /*0454*/ 	.short	0x010a
        /*0456*/ 	.byte	0x0c
	.zero		1


	//   ....[62]....
        /*0458*/ 	.word	0x00002970
        /*045c*/ 	.word	0x0000008e
        /*0460*/ 	.word	0x00000000
        /*0464*/ 	.short	0x0101
        /*0466*/ 	.byte	0x3f
	.zero		1


	//   ....[63]....
        /*0468*/ 	.word	0x00002ff0
        /*046c*/ 	.word	0x0000000b
        /*0470*/ 	.word	0x00000000
        /*0474*/ 	.short	0x0101
        /*0476*/ 	.byte	0x3f
	.zero		1


	//   ....[64]....
        /*0478*/ 	.word	0x000088e0
        /*047c*/ 	.word	0x00000014
        /*0480*/ 	.word	0x000000e0
        /*0484*/ 	.short	0x010a
        /*0486*/ 	.byte	0x3f
	.zero		1


	//   ....[65]....
        /*0488*/ 	.word	0x00008c60
        /*048c*/ 	.word	0x00000007
        /*0490*/ 	.word	0x000001d8
        /*0494*/ 	.short	0x0101
        /*0496*/ 	.byte	0x3f
	.zero		1


	//   ....[66]....
        /*0498*/ 	.word	0x00009370
        /*049c*/ 	.word	0x00000007
        /*04a0*/ 	.word	0x00000000
        /*04a4*/ 	.short	0x010a
        /*04a6*/ 	.byte	0x3f
	.zero		1


	//   ....[67]....
        /*04a8*/ 	.word	0x000093f0
        /*04ac*/ 	.word	0x00000009
        /*04b0*/ 	.word	0x00000000
        /*04b4*/ 	.short	0x010a
        /*04b6*/ 	.byte	0x3f
	.zero		1


	//   ....[68]....
        /*04b8*/ 	.word	0x00009480
        /*04bc*/ 	.word	0x00000006
        /*04c0*/ 	.word	0x00000000
        /*04c4*/ 	.short	0x010a
        /*04c6*/ 	.byte	0x3f
	.zero		1


	//   ....[69]....
        /*04c8*/ 	.word	0x00009510
        /*04cc*/ 	.word	0x00000009
        /*04d0*/ 	.word	0x00000000
        /*04d4*/ 	.short	0x010a
        /*04d6*/ 	.byte	0x3f
	.zero		1


	//   ....[70]....
        /*04d8*/ 	.word	0x000095a0
        /*04dc*/ 	.word	0x00000006
        /*04e0*/ 	.word	0x00000000
        /*04e4*/ 	.short	0x010a
        /*04e6*/ 	.byte	0x3f
	.zero		1


	//   ....[71]....
        /*04e8*/ 	.word	0x00009630
        /*04ec*/ 	.word	0x00000009
        /*04f0*/ 	.word	0x00000000
        /*04f4*/ 	.short	0x010a
        /*04f6*/ 	.byte	0x3f
	.zero		1


	//   ....[72]....
        /*04f8*/ 	.word	0x000096c0
        /*04fc*/ 	.word	0x00000006
        /*0500*/ 	.word	0x00000000
        /*0504*/ 	.short	0x010a
        /*0506*/ 	.byte	0x3f
	.zero		1


	//   ....[73]....
        /*0508*/ 	.word	0x00009750
        /*050c*/ 	.word	0x00000009
        /*0510*/ 	.word	0x00000000
        /*0514*/ 	.short	0x010a
        /*0516*/ 	.byte	0x3f
	.zero		1


	//   ....[74]....
        /*0518*/ 	.word	0x000097e0
        /*051c*/ 	.word	0x00000006
        /*0520*/ 	.word	0x00000000
        /*0524*/ 	.short	0x010a
        /*0526*/ 	.byte	0x3f
	.zero		1


	//   ....[75]....
        /*0528*/ 	.word	0x00009870
        /*052c*/ 	.word	0x00000009
        /*0530*/ 	.word	0x00000000
        /*0534*/ 	.short	0x010a
        /*0536*/ 	.byte	0x3f
	.zero		1


	//   ....[76]....
        /*0538*/ 	.word	0x00009900
        /*053c*/ 	.word	0x00000006
        /*0540*/ 	.word	0x00000000
        /*0544*/ 	.short	0x010a
        /*0546*/ 	.byte	0x3f
	.zero		1


	//   ....[77]....
        /*0548*/ 	.word	0x00009990
        /*054c*/ 	.word	0x00000009
        /*0550*/ 	.word	0x00000000
        /*0554*/ 	.short	0x010a
        /*0556*/ 	.byte	0x3f
	.zero		1


	//   ....[78]....
        /*0558*/ 	.word	0x00009a20
        /*055c*/ 	.word	0x00000006
        /*0560*/ 	.word	0x00000000
        /*0564*/ 	.short	0x010a
        /*0566*/ 	.byte	0x3f
	.zero		1


	//   ....[79]....
        /*0568*/ 	.word	0x00009ab0
        /*056c*/ 	.word	0x00000009
        /*0570*/ 	.word	0x00000000
        /*0574*/ 	.short	0x010a
        /*0576*/ 	.byte	0x3f
	.zero		1


	//   ....[80]....
        /*0578*/ 	.word	0x00009b40
        /*057c*/ 	.word	0x00000006
        /*0580*/ 	.word	0x00000000
        /*0584*/ 	.short	0x010a
        /*0586*/ 	.byte	0x3f
	.zero		1


	//   ....[81]....
        /*0588*/ 	.word	0x00009bd0
        /*058c*/ 	.word	0x00000009
        /*0590*/ 	.word	0x00000000
        /*0594*/ 	.short	0x010a
        /*0596*/ 	.byte	0x3f
	.zero		1


	//   ....[82]....
        /*0598*/ 	.word	0x00009c60
        /*059c*/ 	.word	0x00000006
        /*05a0*/ 	.word	0x00000000
        /*05a4*/ 	.short	0x010a
        /*05a6*/ 	.byte	0x3f
	.zero		1


	//   ....[83]....
        /*05a8*/ 	.word	0x00009cf0
        /*05ac*/ 	.word	0x00000009
        /*05b0*/ 	.word	0x00000000
        /*05b4*/ 	.short	0x010a
        /*05b6*/ 	.byte	0x3f
	.zero		1


	//   ....[84]....
        /*05b8*/ 	.word	0x00009d80
        /*05bc*/ 	.word	0x00000006
        /*05c0*/ 	.word	0x00000000
        /*05c4*/ 	.short	0x010a
        /*05c6*/ 	.byte	0x3f
	.zero		1


	//   ....[85]....
        /*05c8*/ 	.word	0x00009e10
        /*05cc*/ 	.word	0x00000009
        /*05d0*/ 	.word	0x00000000
        /*05d4*/ 	.short	0x010a
        /*05d6*/ 	.byte	0x3f
	.zero		1


	//   ....[86]....
        /*05d8*/ 	.word	0x00009ea0
        /*05dc*/ 	.word	0x00000006
        /*05e0*/ 	.word	0x00000000
        /*05e4*/ 	.short	0x010a
        /*05e6*/ 	.byte	0x3f
	.zero		1


	//   ....[87]....
        /*05e8*/ 	.word	0x00009f30
        /*05ec*/ 	.word	0x00000009
        /*05f0*/ 	.word	0x00000000
        /*05f4*/ 	.short	0x010a
        /*05f6*/ 	.byte	0x3f
	.zero		1


	//   ....[88]....
        /*05f8*/ 	.word	0x00009fc0
        /*05fc*/ 	.word	0x00000006
        /*0600*/ 	.word	0x00000000
        /*0604*/ 	.short	0x010a
        /*0606*/ 	.byte	0x3f
	.zero		1


	//   ....[89]....
        /*0608*/ 	.word	0x0000a050
        /*060c*/ 	.word	0x00000009
        /*0610*/ 	.word	0x00000000
        /*0614*/ 	.short	0x010a
        /*0616*/ 	.byte	0x3f
	.zero		1


	//   ....[90]....
        /*0618*/ 	.word	0x0000a0e0
        /*061c*/ 	.word	0x00000006
        /*0620*/ 	.word	0x00000000
        /*0624*/ 	.short	0x010a
        /*0626*/ 	.byte	0x3f
	.zero		1


	//   ....[91]....
        /*0628*/ 	.word	0x0000a170
        /*062c*/ 	.word	0x00000009
        /*0630*/ 	.word	0x00000000
        /*0634*/ 	.short	0x010a
        /*0636*/ 	.byte	0x3f
	.zero		1


	//   ....[92]....
        /*0638*/ 	.word	0x0000a200
        /*063c*/ 	.word	0x00000006
        /*0640*/ 	.word	0x00000000
        /*0644*/ 	.short	0x010a
        /*0646*/ 	.byte	0x3f
	.zero		1


	//   ....[93]....
        /*0648*/ 	.word	0x0000a290
        /*064c*/ 	.word	0x00000003
        /*0650*/ 	.word	0x00000000
        /*0654*/ 	.short	0x010a
        /*0656*/ 	.byte	0x3f
	.zero		1


	//   ....[94]....
        /*0658*/ 	.word	0x0000a300
        /*065c*/ 	.word	0x0000000c
        /*0660*/ 	.word	0x00000000
        /*0664*/ 	.short	0x010a
        /*0666*/ 	.byte	0x3f
	.zero		1


	//   ....[95]....
        /*0668*/ 	.word	0x0000a360
        /*066c*/ 	.word	0x0000008e
        /*0670*/ 	.word	0x00000000
        /*0674*/ 	.short	0x010a
        /*0676*/ 	.byte	0x3f
	.zero		1


	//   ....[96]....
        /*0678*/ 	.word	0x0000a430
        /*067c*/ 	.word	0x00000014
        /*0680*/ 	.word	0x000000e0
        /*0684*/ 	.short	0x010a
        /*0686*/ 	.byte	0x3f
	.zero		1


	//   ....[97]....
        /*0688*/ 	.word	0x0000a500
        /*068c*/ 	.word	0x00000007
        /*0690*/ 	.word	0x00000000
        /*0694*/ 	.short	0x010a
        /*0696*/ 	.byte	0x3f
	.zero		1


	//   ....[98]....
        /*0698*/ 	.word	0x0000a550
        /*069c*/ 	.word	0x00000009
        /*06a0*/ 	.word	0x00000000
        /*06a4*/ 	.short	0x010a
        /*06a6*/ 	.byte	0x3f
	.zero		1


	//   ....[99]....
        /*06a8*/ 	.word	0x0000a5a0
        /*06ac*/ 	.word	0x00000006
        /*06b0*/ 	.word	0x00000000
        /*06b4*/ 	.short	0x010a
        /*06b6*/ 	.byte	0x3f
	.zero		1


	//   ....[100]....
        /*06b8*/ 	.word	0x0000a5f0
        /*06bc*/ 	.word	0x00000009
        /*06c0*/ 	.word	0x00000000
        /*06c4*/ 	.short	0x010a
        /*06c6*/ 	.byte	0x3f
	.zero		1


	//   ....[101]....
        /*06c8*/ 	.word	0x0000a640
        /*06cc*/ 	.word	0x00000006
        /*06d0*/ 	.word	0x00000000
        /*06d4*/ 	.short	0x010a
        /*06d6*/ 	.byte	0x3f
	.zero		1


	//   ....[102]....
        /*06d8*/ 	.word	0x0000a690
        /*06dc*/ 	.word	0x00000009
        /*06e0*/ 	.word	0x00000000
        /*06e4*/ 	.short	0x010a
        /*06e6*/ 	.byte	0x3f
	.zero		1


	//   ....[103]....
        /*06e8*/ 	.word	0x0000a6e0
        /*06ec*/ 	.word	0x00000006
        /*06f0*/ 	.word	0x00000000
        /*06f4*/ 	.short	0x010a
        /*06f6*/ 	.byte	0x3f
	.zero		1


	//   ....[104]....
        /*06f8*/ 	.word	0x0000a730
        /*06fc*/ 	.word	0x00000009
        /*0700*/ 	.word	0x00000000
        /*0704*/ 	.short	0x010a
        /*0706*/ 	.byte	0x3f
	.zero		1


	//   ....[105]....
        /*0708*/ 	.word	0x0000a780
        /*070c*/ 	.word	0x00000006
        /*0710*/ 	.word	0x00000000
        /*0714*/ 	.short	0x010a
        /*0716*/ 	.byte	0x3f
	.zero		1


	//   ....[106]....
        /*0718*/ 	.word	0x0000a7d0
        /*071c*/ 	.word	0x00000009
        /*0720*/ 	.word	0x00000000
        /*0724*/ 	.short	0x010a
        /*0726*/ 	.byte	0x3f
	.zero		1


	//   ....[107]....
        /*0728*/ 	.word	0x0000a820
        /*072c*/ 	.word	0x00000006
        /*0730*/ 	.word	0x00000000
        /*0734*/ 	.short	0x010a
        /*0736*/ 	.byte	0x3f
	.zero		1


	//   ....[108]....
        /*0738*/ 	.word	0x0000a870
        /*073c*/ 	.word	0x00000009
        /*0740*/ 	.word	0x00000000
        /*0744*/ 	.short	0x010a
        /*0746*/ 	.byte	0x3f
	.zero		1


	//   ....[109]....
        /*0748*/ 	.word	0x0000a8c0
        /*074c*/ 	.word	0x00000006
        /*0750*/ 	.word	0x00000000
        /*0754*/ 	.short	0x010a
        /*0756*/ 	.byte	0x3f
	.zero		1


	//   ....[110]....
        /*0758*/ 	.word	0x0000a910
        /*075c*/ 	.word	0x00000009
        /*0760*/ 	.word	0x00000000
        /*0764*/ 	.short	0x010a
        /*0766*/ 	.byte	0x3f
	.zero		1


	//   ....[111]....
        /*0768*/ 	.word	0x0000a960
        /*076c*/ 	.word	0x00000006
        /*0770*/ 	.word	0x00000000
        /*0774*/ 	.short	0x010a
        /*0776*/ 	.byte	0x3f
	.zero		1


	//   ....[112]....
        /*0778*/ 	.word	0x0000a9b0
        /*077c*/ 	.word	0x00000009
        /*0780*/ 	.word	0x00000000
        /*0784*/ 	.short	0x010a
        /*0786*/ 	.byte	0x3f
	.zero		1


	//   ....[113]....
        /*0788*/ 	.word	0x0000aa00
        /*078c*/ 	.word	0x00000006
        /*0790*/ 	.word	0x00000000
        /*0794*/ 	.short	0x010a
        /*0796*/ 	.byte	0x3f
	.zero		1


	//   ....[114]....
        /*0798*/ 	.word	0x0000aa50
        /*079c*/ 	.word	0x00000009
        /*07a0*/ 	.word	0x00000000
        /*07a4*/ 	.short	0x010a
        /*07a6*/ 	.byte	0x3f
	.zero		1


	//   ....[115]....
        /*07a8*/ 	.word	0x0000aaa0
        /*07ac*/ 	.word	0x00000006
        /*07b0*/ 	.word	0x00000000
        /*07b4*/ 	.short	0x010a
        /*07b6*/ 	.byte	0x3f
	.zero		1


	//   ....[116]....
        /*07b8*/ 	.word	0x0000aaf0
        /*07bc*/ 	.word	0x00000009
        /*07c0*/ 	.word	0x00000000
        /*07c4*/ 	.short	0x010a
        /*07c6*/ 	.byte	0x3f
	.zero		1


	//   ....[117]....
        /*07c8*/ 	.word	0x0000ab40
        /*07cc*/ 	.word	0x00000006
        /*07d0*/ 	.word	0x00000000
        /*07d4*/ 	.short	0x010a
        /*07d6*/ 	.byte	0x3f
	.zero		1


	//   ....[118]....
        /*07d8*/ 	.word	0x0000ab90
        /*07dc*/ 	.word	0x00000009
        /*07e0*/ 	.word	0x00000000
        /*07e4*/ 	.short	0x010a
        /*07e6*/ 	.byte	0x3f
	.zero		1


	//   ....[119]....
        /*07e8*/ 	.word	0x0000abe0
        /*07ec*/ 	.word	0x00000006
        /*07f0*/ 	.word	0x00000000
        /*07f4*/ 	.short	0x010a
        /*07f6*/ 	.byte	0x3f
	.zero		1


	//   ....[120]....
        /*07f8*/ 	.word	0x0000ac30
        /*07fc*/ 	.word	0x00000009
        /*0800*/ 	.word	0x00000000
        /*0804*/ 	.short	0x010a
        /*0806*/ 	.byte	0x3f
	.zero		1


	//   ....[121]....
        /*0808*/ 	.word	0x0000ac80
        /*080c*/ 	.word	0x00000006
        /*0810*/ 	.word	0x00000000
        /*0814*/ 	.short	0x010a
        /*0816*/ 	.byte	0x3f
	.zero		1


	//   ....[122]....
        /*0818*/ 	.word	0x0000acd0
        /*081c*/ 	.word	0x00000009
        /*0820*/ 	.word	0x00000000
        /*0824*/ 	.short	0x010a
        /*0826*/ 	.byte	0x3f
	.zero		1


	//   ....[123]....
        /*0828*/ 	.word	0x0000ad20
        /*082c*/ 	.word	0x00000006
        /*0830*/ 	.word	0x00000000
        /*0834*/ 	.short	0x010a
        /*0836*/ 	.byte	0x3f
	.zero		1


	//----- nvinfo : EIATTR_NUM_MBARRIERS
	.align		4
.L_28:
        /*0838*/ 	.byte	0x03, 0x38
        /*083a*/ 	.short	0x003a


	//----- nvinfo : EIATTR_EXIT_INSTR_OFFSETS
	.align		4
        /*083c*/ 	.byte	0x04, 0x1c
        /*083e*/ 	.short	(.L_30 - .L_29)


	//   ....[0]....
.L_29:
        /*0840*/ 	.word	0x00000c00


	//   ....[1]....
        /*0844*/ 	.word	0x000013f0


	//   ....[2]....
        /*0848*/ 	.word	0x00008000


	//   ....[3]....
        /*084c*/ 	.word	0x00008560


	//   ....[4]....
        /*0850*/ 	.word	0x0000a2e0


	//----- nvinfo : EIATTR_MAX_THREADS
	.align		4
.L_30:
        /*0854*/ 	.byte	0x04, 0x05
        /*0856*/ 	.short	(.L_32 - .L_31)
.L_31:
        /*0858*/ 	.word	0x00000180
        /*085c*/ 	.word	0x00000001
        /*0860*/ 	.word	0x00000001


	//----- nvinfo : EIATTR_CRS_STACK_SIZE
	.align		4
.L_32:
        /*0864*/ 	.byte	0x04, 0x1e
        /*0866*/ 	.short	(.L_34 - .L_33)
.L_33:
        /*0868*/ 	.word	0x00000000


	//----- nvinfo : EIATTR_CBANK_PARAM_SIZE
	.align		4
.L_34:
        /*086c*/ 	.byte	0x03, 0x19
        /*086e*/ 	.short	0x0470


	//----- nvinfo : EIATTR_PARAM_CBANK
	.align		4
        /*0870*/ 	.byte	0x04, 0x0a
        /*0872*/ 	.short	(.L_36 - .L_35)
	.align		4
.L_35:
        /*0874*/ 	.word	index@(.nv.constant0._ZN7cutlass13device_kernelINS_4gemm6kernel13GemmUniversalIN4cute5tupleIJiiiiEEENS1_10collective13CollectiveMmaINS1_37MainloopSm90TmaGmmaWarpSpecializedFP8ILi28ENS5_IJNS4_1CILi1EEENSA_ILi2EEESB_EEENS1_35KernelTmaWarpSpecializedCooperativeEEENS5_IJNSA_ILi128EEESG_NSA_ILi32EEEEEENS_12float_e4m3_tENS5_IJlSB_lEEESJ_SK_NS4_8TiledMMAINS4_8MMA_AtomIJNS4_4SM904GMMA31MMA_64x128x32_F32E4M3E4M3_SS_TNILNSO_7ScaleInE1ELSQ_1EEEEEENS4_6LayoutINS5_IJSC_SB_SB_EEENS5_IJSB_NSA_ILi0EEESV_EEEEENS5_IJNS4_10UnderscoreESY_SY_EEEEENS4_23SM90_TMA_LOAD_MULTICASTENS4_14ComposedLayoutINS4_7SwizzleILi1ELi4ELi3EEENS4_18smem_ptr_flag_bitsILi8EEENST_INS5_IJNSA_ILi8EEESH_EEENS5_IJSH_SB_EEEEEEEvNS4_8identityENS4_13SM90_TMA_LOADES1B_vS1C_EENS_8epilogue10collective6detail29Sm90TmaWarpSpecializedAdapterINS1G_15DefaultEpilogueISJ_SK_SK_NS1F_6thread17LinearCombinationISJ_Li1EffLNS1K_9ScaleType4KindE0ELNS_15FloatRoundStyleE2ESJ_EENS1_15EpilogueDefaultEEEEEvvEEEEvNT_6ParamsE)
        /*0878*/ 	.short	0x0210
        /*087a*/ 	.short	0x0470


	//----- nvinfo : EIATTR_SW_WAR
	.align		4
.L_36:
        /*087c*/ 	.byte	0x04, 0x36
        /*087e*/ 	.short	(.L_38 - .L_37)
.L_37:
        /*0880*/ 	.word	0x00000008
.L_38:


//--------------------- .nv.callgraph             --------------------------
	.section	.nv.callgraph,"",@"SHT_CUDA_CALLGRAPH"
	.align	4
	.sectionentsize	8
	.align		4
        /*0000*/ 	.word	0x00000000
	.align		4
        /*0004*/ 	.word	0xffffffff
	.align		4
        /*0008*/ 	.word	0x00000000
	.align		4
        /*000c*/ 	.word	0xfffffffe
	.align		4
        /*0010*/ 	.word	0x00000000
	.align		4
        /*0014*/ 	.word	0xfffffffd
	.align		4
        /*0018*/ 	.word	0x00000000
	.align		4
        /*001c*/ 	.word	0xfffffffc


//--------------------- .nv.constant4             --------------------------
	.section	.nv.constant4,"a",@progbits
	.align	8
	.align		8
.nv.constant4:
        /*0000*/ 	.dword	_ZN40_INTERNAL_984522cd_4_k_cu_f00aea29_309034cuda3std3__45__cpo5beginE
	.align		8
        /*0008*/ 	.dword	_ZN40_INTERNAL_984522cd_4_k_cu_f00aea29_309034cuda3std3__45__cpo3endE
	.align		8
        /*0010*/ 	.dword	_ZN40_INTERNAL_984522cd_4_k_cu_f00aea29_309034cuda3std3__45__cpo6cbeginE
	.align		8
        /*0018*/ 	.dword	_ZN40_INTERNAL_984522cd_4_k_cu_f00aea29_309034cuda3std3__45__cpo4cendE
	.align		8
        /*0020*/ 	.dword	_ZN40_INTERNAL_984522cd_4_k_cu_f00aea29_309034cuda3std3__442_GLOBAL__N__984522cd_4_k_cu_f00aea29_309036ignoreE
	.align		8
        /*0028*/ 	.dword	_ZN40_INTERNAL_984522cd_4_k_cu_f00aea29_309034cuda3std3__419piecewise_constructE
	.align		8
        /*0030*/ 	.dword	_ZN40_INTERNAL_984522cd_4_k_cu_f00aea29_309034cuda3std3__48in_placeE
	.align		8
        /*0038*/ 	.dword	_ZN40_INTERNAL_984522cd_4_k_cu_f00aea29_309034cuda3std6ranges3__45__cpo4swapE
	.align		8
        /*0040*/ 	.dword	_ZN40_INTERNAL_984522cd_4_k_cu_f00aea29_309034cuda3std6ranges3__45__cpo9iter_moveE
	.align		8
        /*0048*/ 	.dword	_ZN40_INTERNAL_984522cd_4_k_cu_f00aea29_309034cute7productE
	.align		8
        /*0050*/ 	.dword	_ZN40_INTERNAL_984522cd_4_k_cu_f00aea29_309034cute1_E


//--------------------- .text._ZN7cutlass13device_kernelINS_4gemm6kernel13GemmUniversalIN4cute5tupleIJiiiiEEENS1_10collective13CollectiveMmaINS1_37MainloopSm90TmaGmmaWarpSpecializedFP8ILi28ENS5_IJNS4_1CILi1EEENSA_ILi2EEESB_EEENS1_35KernelTmaWarpSpecializedCooperativeEEENS5_IJNSA_ILi128EEESG_NSA_ILi32EEEEEENS_12float_e4m3_tENS5_IJlSB_lEEESJ_SK_NS4_8TiledMMAINS4_8MMA_AtomIJNS4_4SM904GMMA31MMA_64x128x32_F32E4M3E4M3_SS_TNILNSO_7ScaleInE1ELSQ_1EEEEEENS4_6LayoutINS5_IJSC_SB_SB_EEENS5_IJSB_NSA_ILi0EEESV_EEEEENS5_IJNS4_10UnderscoreESY_SY_EEEEENS4_23SM90_TMA_LOAD_MULTICASTENS4_14ComposedLayoutINS4_7SwizzleILi1ELi4ELi3EEENS4_18smem_ptr_flag_bitsILi8EEENST_INS5_IJNSA_ILi8EEESH_EEENS5_IJSH_SB_EEEEEEEvNS4_8identityENS4_13SM90_TMA_LOADES1B_vS1C_EENS_8epilogue10collective6detail29Sm90TmaWarpSpecializedAdapterINS1G_15DefaultEpilogueISJ_SK_SK_NS1F_6thread17LinearCombinationISJ_Li1EffLNS1K_9ScaleType4KindE0ELNS_15FloatRoundStyleE2ESJ_EENS1_15EpilogueDefaultEEEEEvvEEEEvNT_6ParamsE --------------------------
	.section	.text._ZN7cutlass13device_kernelINS_4gemm6kernel13GemmUniversalIN4cute5tupleIJiiiiEEENS1_10collective13CollectiveMmaINS1_37MainloopSm90TmaGmmaWarpSpecializedFP8ILi28ENS5_IJNS4_1CILi1EEENSA_ILi2EEESB_EEENS1_35KernelTmaWarpSpecializedCooperativeEEENS5_IJNSA_ILi128EEESG_NSA_ILi32EEEEEENS_12float_e4m3_tENS5_IJlSB_lEEESJ_SK_NS4_8TiledMMAINS4_8MMA_AtomIJNS4_4SM904GMMA31MMA_64x128x32_F32E4M3E4M3_SS_TNILNSO_7ScaleInE1ELSQ_1EEEEEENS4_6LayoutINS5_IJSC_SB_SB_EEENS5_IJSB_NSA_ILi0EEESV_EEEEENS5_IJNS4_10UnderscoreESY_SY_EEEEENS4_23SM90_TMA_LOAD_MULTICASTENS4_14ComposedLayoutINS4_7SwizzleILi1ELi4ELi3EEENS4_18smem_ptr_flag_bitsILi8EEENST_INS5_IJNSA_ILi8EEESH_EEENS5_IJSH_SB_EEEEEEEvNS4_8identityENS4_13SM90_TMA_LOADES1B_vS1C_EENS_8epilogue10collective6detail29Sm90TmaWarpSpecializedAdapterINS1G_15DefaultEpilogueISJ_SK_SK_NS1F_6thread17LinearCombinationISJ_Li1EffLNS1K_9ScaleType4KindE0ELNS_15FloatRoundStyleE2ESJ_EENS1_15EpilogueDefaultEEEEEvvEEEEvNT_6ParamsE,"ax",@progbits
	.align	128
.text._ZN7cutlass13device_kernelINS_4gemm6kernel13GemmUniversalIN4cute5tupleIJiiiiEEENS1_10collective13CollectiveMmaINS1_37MainloopSm90TmaGmmaWarpSpecializedFP8ILi28ENS5_IJNS4_1CILi1EEENSA_ILi2EEESB_EEENS1_35KernelTmaWarpSpecializedCooperativeEEENS5_IJNSA_ILi128EEESG_NSA_ILi32EEEEEENS_12float_e4m3_tENS5_IJlSB_lEEESJ_SK_NS4_8TiledMMAINS4_8MMA_AtomIJNS4_4SM904GMMA31MMA_64x128x32_F32E4M3E4M3_SS_TNILNSO_7ScaleInE1ELSQ_1EEEEEENS4_6LayoutINS5_IJSC_SB_SB_EEENS5_IJSB_NSA_ILi0EEESV_EEEEENS5_IJNS4_10UnderscoreESY_SY_EEEEENS4_23SM90_TMA_LOAD_MULTICASTENS4_14ComposedLayoutINS4_7SwizzleILi1ELi4ELi3EEENS4_18smem_ptr_flag_bitsILi8EEENST_INS5_IJNSA_ILi8EEESH_EEENS5_IJSH_SB_EEEEEEEvNS4_8identityENS4_13SM90_TMA_LOADES1B_vS1C_EENS_8epilogue10collective6detail29Sm90TmaWarpSpecializedAdapterINS1G_15DefaultEpilogueISJ_SK_SK_NS1F_6thread17LinearCombinationISJ_Li1EffLNS1K_9ScaleType4KindE0ELNS_15FloatRoundStyleE2ESJ_EENS1_15EpilogueDefaultEEEEEvvEEEEvNT_6ParamsE:
        .type           _ZN7cutlass13device_kernelINS_4gemm6kernel13GemmUniversalIN4cute5tupleIJiiiiEEENS1_10collective13CollectiveMmaINS1_37MainloopSm90TmaGmmaWarpSpecializedFP8ILi28ENS5_IJNS4_1CILi1EEENSA_ILi2EEESB_EEENS1_35KernelTmaWarpSpecializedCooperativeEEENS5_IJNSA_ILi128EEESG_NSA_ILi32EEEEEENS_12float_e4m3_tENS5_IJlSB_lEEESJ_SK_NS4_8TiledMMAINS4_8MMA_AtomIJNS4_4SM904GMMA31MMA_64x128x32_F32E4M3E4M3_SS_TNILNSO_7ScaleInE1ELSQ_1EEEEEENS4_6LayoutINS5_IJSC_SB_SB_EEENS5_IJSB_NSA_ILi0EEESV_EEEEENS5_IJNS4_10UnderscoreESY_SY_EEEEENS4_23SM90_TMA_LOAD_MULTICASTENS4_14ComposedLayoutINS4_7SwizzleILi1ELi4ELi3EEENS4_18smem_ptr_flag_bitsILi8EEENST_INS5_IJNSA_ILi8EEESH_EEENS5_IJSH_SB_EEEEEEEvNS4_8identityENS4_13SM90_TMA_LOADES1B_vS1C_EENS_8epilogue10collective6detail29Sm90TmaWarpSpecializedAdapterINS1G_15DefaultEpilogueISJ_SK_SK_NS1F_6thread17LinearCombinationISJ_Li1EffLNS1K_9ScaleType4KindE0ELNS_15FloatRoundStyleE2ESJ_EENS1_15EpilogueDefaultEEEEEvvEEEEvNT_6ParamsE,@function
        .size           _ZN7cutlass13device_kernelINS_4gemm6kernel13GemmUniversalIN4cute5tupleIJiiiiEEENS1_10collective13CollectiveMmaINS1_37MainloopSm90TmaGmmaWarpSpecializedFP8ILi28ENS5_IJNS4_1CILi1EEENSA_ILi2EEESB_EEENS1_35KernelTmaWarpSpecializedCooperativeEEENS5_IJNSA_ILi128EEESG_NSA_ILi32EEEEEENS_12float_e4m3_tENS5_IJlSB_lEEESJ_SK_NS4_8TiledMMAINS4_8MMA_AtomIJNS4_4SM904GMMA31MMA_64x128x32_F32E4M3E4M3_SS_TNILNSO_7ScaleInE1ELSQ_1EEEEEENS4_6LayoutINS5_IJSC_SB_SB_EEENS5_IJSB_NSA_ILi0EEESV_EEEEENS5_IJNS4_10UnderscoreESY_SY_EEEEENS4_23SM90_TMA_LOAD_MULTICASTENS4_14ComposedLayoutINS4_7SwizzleILi1ELi4ELi3EEENS4_18smem_ptr_flag_bitsILi8EEENST_INS5_IJNSA_ILi8EEESH_EEENS5_IJSH_SB_EEEEEEEvNS4_8identityENS4_13SM90_TMA_LOADES1B_vS1C_EENS_8epilogue10collective6detail29Sm90TmaWarpSpecializedAdapterINS1G_15DefaultEpilogueISJ_SK_SK_NS1F_6thread17LinearCombinationISJ_Li1EffLNS1K_9ScaleType4KindE0ELNS_15FloatRoundStyleE2ESJ_EENS1_15EpilogueDefaultEEEEEvvEEEEvNT_6ParamsE,(.L_x_255 - _ZN7cutlass13device_kernelINS_4gemm6kernel13GemmUniversalIN4cute5tupleIJiiiiEEENS1_10collective13CollectiveMmaINS1_37MainloopSm90TmaGmmaWarpSpecializedFP8ILi28ENS5_IJNS4_1CILi1EEENSA_ILi2EEESB_EEENS1_35KernelTmaWarpSpecializedCooperativeEEENS5_IJNSA_ILi128EEESG_NSA_ILi32EEEEEENS_12float_e4m3_tENS5_IJlSB_lEEESJ_SK_NS4_8TiledMMAINS4_8MMA_AtomIJNS4_4SM904GMMA31MMA_64x128x32_F32E4M3E4M3_SS_TNILNSO_7ScaleInE1ELSQ_1EEEEEENS4_6LayoutINS5_IJSC_SB_SB_EEENS5_IJSB_NSA_ILi0EEESV_EEEEENS5_IJNS4_10UnderscoreESY_SY_EEEEENS4_23SM90_TMA_LOAD_MULTICASTENS4_14ComposedLayoutINS4_7SwizzleILi1ELi4ELi3EEENS4_18smem_ptr_flag_bitsILi8EEENST_INS5_IJNSA_ILi8EEESH_EEENS5_IJSH_SB_EEEEEEEvNS4_8identityENS4_13SM90_TMA_LOADES1B_vS1C_EENS_8epilogue10collective6detail29Sm90TmaWarpSpecializedAdapterINS1G_15DefaultEpilogueISJ_SK_SK_NS1F_6thread17LinearCombinationISJ_Li1EffLNS1K_9ScaleType4KindE0ELNS_15FloatRoundStyleE2ESJ_EENS1_15EpilogueDefaultEEEEEvvEEEEvNT_6ParamsE)
        .other          _ZN7cutlass13device_kernelINS_4gemm6kernel13GemmUniversalIN4cute5tupleIJiiiiEEENS1_10collective13CollectiveMmaINS1_37MainloopSm90TmaGmmaWarpSpecializedFP8ILi28ENS5_IJNS4_1CILi1EEENSA_ILi2EEESB_EEENS1_35KernelTmaWarpSpecializedCooperativeEEENS5_IJNSA_ILi128EEESG_NSA_ILi32EEEEEENS_12float_e4m3_tENS5_IJlSB_lEEESJ_SK_NS4_8TiledMMAINS4_8MMA_AtomIJNS4_4SM904GMMA31MMA_64x128x32_F32E4M3E4M3_SS_TNILNSO_7ScaleInE1ELSQ_1EEEEEENS4_6LayoutINS5_IJSC_SB_SB_EEENS5_IJSB_NSA_ILi0EEESV_EEEEENS5_IJNS4_10UnderscoreESY_SY_EEEEENS4_23SM90_TMA_LOAD_MULTICASTENS4_14ComposedLayoutINS4_7SwizzleILi1ELi4ELi3EEENS4_18smem_ptr_flag_bitsILi8EEENST_INS5_IJNSA_ILi8EEESH_EEENS5_IJSH_SB_EEEEEEEvNS4_8identityENS4_13SM90_TMA_LOADES1B_vS1C_EENS_8epilogue10collective6detail29Sm90TmaWarpSpecializedAdapterINS1G_15DefaultEpilogueISJ_SK_SK_NS1F_6thread17LinearCombinationISJ_Li1EffLNS1K_9ScaleType4KindE0ELNS_15FloatRoundStyleE2ESJ_EENS1_15EpilogueDefaultEEEEEvvEEEEvNT_6ParamsE,@"STO_CUDA_ENTRY STV_DEFAULT"
_ZN7cutlass13device_kernelINS_4gemm6kernel13GemmUniversalIN4cute5tupleIJiiiiEEENS1_10collective13CollectiveMmaINS1_37MainloopSm90TmaGmmaWarpSpecializedFP8ILi28ENS5_IJNS4_1CILi1EEENSA_ILi2EEESB_EEENS1_35KernelTmaWarpSpecializedCooperativeEEENS5_IJNSA_ILi128EEESG_NSA_ILi32EEEEEENS_12float_e4m3_tENS5_IJlSB_lEEESJ_SK_NS4_8TiledMMAINS4_8MMA_AtomIJNS4_4SM904GMMA31MMA_64x128x32_F32E4M3E4M3_SS_TNILNSO_7ScaleInE1ELSQ_1EEEEEENS4_6LayoutINS5_IJSC_SB_SB_EEENS5_IJSB_NSA_ILi0EEESV_EEEEENS5_IJNS4_10UnderscoreESY_SY_EEEEENS4_23SM90_TMA_LOAD_MULTICASTENS4_14ComposedLayoutINS4_7SwizzleILi1ELi4ELi3EEENS4_18smem_ptr_flag_bitsILi8EEENST_INS5_IJNSA_ILi8EEESH_EEENS5_IJSH_SB_EEEEEEEvNS4_8identityENS4_13SM90_TMA_LOADES1B_vS1C_EENS_8epilogue10collective6detail29Sm90TmaWarpSpecializedAdapterINS1G_15DefaultEpilogueISJ_SK_SK_NS1F_6thread17LinearCombinationISJ_Li1EffLNS1K_9ScaleType4KindE0ELNS_15FloatRoundStyleE2ESJ_EENS1_15EpilogueDefaultEEEEEvvEEEEvNT_6ParamsE:
[----:B------:R-:W-:Y:S01]  /*0000*/  LDC R1, c[0x0][0x28] ;  /* 0x00000a00ff017b82 */ /* 0x000fe20000000800 */
[----:B------:R-:W0:Y:S01]  /*0010*/  S2R R0, SR_TID.X ;  /* 0x0000000000007919 */ /* 0x000e220000002100 */
[----:B------:R-:W-:Y:S01]  /*0020*/  ELECT P0, URZ, PT ;  /* 0x00000000003f782f */ /* 0x000fe20003800000 */
[----:B------:R-:W-:Y:S01]  /*0030*/  BSSY B0, `(.L_x_0) ;  /* 0x000000f000007945 */ /* 0x000fe20003800000 */
[--C-:B0-----:R-:W-:Y:S02]  /*0040*/  SHF.R.U32.HI R2, RZ, 0x5, R0.reuse ;  /* 0x00000005ff027819 */ /* 0x101fe40000011600 */
[----:B------:R-:W-:-:S03]  /*0050*/  SHF.R.U32.HI R3, RZ, 0x7, R0 ;  /* 0x00000007ff037819 */ /* 0x000fc60000011600 */
[----:B------:R-:W0:Y:S04]  /*0060*/  SHFL.IDX PT, R6, R2, RZ, 0x1f ;  /* 0x00001fff02067589 */ /* 0x000e2800000e0000 */
[----:B------:R1:W2:Y:S01]  /*0070*/  SHFL.IDX PT, R4, R3, RZ, 0x1f ;  /* 0x00001fff03047589 */ /* 0x0002a200000e0000 */
[----:B0-----:R-:W-:-:S13]  /*0080*/  ISETP.NE.OR P0, PT, R6, RZ, !P0 ;  /* 0x000000ff0600720c */ /* 0x001fda0004705670 */
[----:B-12---:R-:W-:Y:S05]  /*0090*/  @P0 BRA `(.L_x_1) ;  /* 0x0000000000200947 */ /* 0x006fea0003800000 */
[----:B------:R-:W-:Y:S02]  /*00a0*/  ULDC.64 UR4, c[0x0][0x198] ;  /* 0x0000660000047ab9 */ /* 0x000fe40000000a00 */
[----:B------:R-:W-:Y:S02]  /*00b0*/  UIADD3 UR6, UP0, UR4, 0xf0, URZ ;  /* 0x000000f004067890 */ /* 0x000fe4000ff1e03f */
[----:B------:R-:W-:Y:S02]  /*00c0*/  UIADD3 UR4, UP1, UR4, 0x1f0, URZ ;  /* 0x000001f004047890 */ /* 0x000fe4000ff3e03f */
[----:B------:R-:W-:Y:S02]  /*00d0*/  UIADD3.X UR7, URZ, UR5, URZ, UP0, !UPT ;  /* 0x000000053f077290 */ /* 0x000fe400087fe43f */
[----:B------:R-:W-:-:S07]  /*00e0*/  UIADD3.X UR5, URZ, UR5, URZ, UP1, !UPT ;  /* 0x000000053f057290 */ /* 0x000fce0008ffe43f */
[----:B------:R0:W-:Y:S02]  /*00f0*/  UTMACCTL.PF [UR6] ;  /* 0x00000000060079b9 */ /* 0x0001e40008040000 */
[----:B------:R0:W-:Y:S02]  /*0100*/  UTMACCTL.PF [UR4] ;  /* 0x00000000040079b9 */ /* 0x0001e40008040000 */
[----:B0-----:R-:W-:Y:S01]  /*0110*/  NOP ;  /* 0x0000000000007918 */ /* 0x001fe20000000000 */
.L_x_1:
[----:B------:R-:W-:Y:S05]  /*0120*/  BSYNC B0 ;  /* 0x0000000000007941 */ /* 0x000fea0003800000 */
.L_x_0:
[----:B------:R-:W0:Y:S02]  /*0130*/  SHFL.IDX PT, R3, R2, RZ, 0x1f ;  /* 0x00001fff02037589 */ /* 0x000e2400000e0000 */
[----:B0-----:R-:W-:-:S13]  /*0140*/  ISETP.NE.AND P0, PT, R3, RZ, PT ;  /* 0x000000ff0300720c */ /* 0x001fda0003f05270 */
[----:B------:R-:W-:Y:S05]  /*0150*/  @P0 BRA `(.L_x_2) ;  /* 0x0000000400240947 */ /* 0x000fea0003800000 */
[----:B------:R-:W-:Y:S01]  /*0160*/  ELECT P0, URZ, PT ;  /* 0x00000000003f782f */ /* 0x000fe20003800000 */
[----:B------:R-:W-:-:S12]  /*0170*/  BSSY B0, `(.L_x_2) ;  /* 0x0000047000007945 */ /* 0x000fd80003800000 */
[----:B------:R-:W-:Y:S05]  /*0180*/  @!P0 BRA `(.L_x_3) ;  /* 0x0000000400148947 */ /* 0x000fea0003800000 */
[----:B------:R-:W0:Y:S01]  /*0190*/  S2UR UR8, SR_CgaCtaId ;  /* 0x00000000000879c3 */ /* 0x000e220000008800 */
[----:B------:R-:W-:Y:S01]  /*01a0*/  UMOV UR4, 0x400 ;  /* 0x0000040000047882 */ /* 0x000fe20000000000 */
[----:B------:R-:W-:Y:S01]  /*01b0*/  UMOV UR5, 0x1 ;  /* 0x0000000100057882 */ /* 0x000fe20000000000 */
[----:B------:R-:W-:Y:S02]  /*01c0*/  UMOV UR6, 0x4 ;  /* 0x0000000400067882 */ /* 0x000fe40000000000 */
[----:B------:R-:W-:-:S04]  /*01d0*/  UIADD3 UR6, -UR6, 0x100000, URZ ;  /* 0x0010000006067890 */ /* 0x000fc8000fffe13f */
[----:B------:R-:W-:Y:S02]  /*01e0*/  USHF.L.U32 UR7, UR6, 0xb, URZ ;  /* 0x0000000b06077899 */ /* 0x000fe4000800063f */
[----:B------:R-:W-:Y:S02]  /*01f0*/  USHF.L.U32 UR6, UR6, 0x1, URZ ;  /* 0x0000000106067899 */ /* 0x000fe4000800063f */
[----:B0-----:R-:W-:Y:S02]  /*0200*/  ULEA UR8, UR8, UR4, 0x18 ;  /* 0x0000000408087291 */ /* 0x001fe4000f8ec03f */
[----:B------:R-:W-:-:S04]  /*0210*/  UIADD3 UR4, -UR5, 0x100000, URZ ;  /* 0x0010000005047890 */ /* 0x000fc8000fffe13f */
[----:B------:R-:W-:Y:S02]  /*0220*/  USHF.L.U32 UR5, UR4, 0xb, URZ ;  /* 0x0000000b04057899 */ /* 0x000fe4000800063f */
[----:B------:R-:W-:Y:S01]  /*0230*/  USHF.L.U32 UR4, UR4, 0x1, URZ ;  /* 0x0000000104047899 */ /* 0x000fe2000800063f */
[----:B------:R-:W0:Y:S11]  /*0240*/  FENCE.VIEW.ASYNC.S ;  /* 0x00000000000073c6 */ /* 0x000e360000000000 */
[----:B0-----:R0:W1:Y:S01]  /*0250*/  SYNCS.EXCH.64 URZ, [UR8], UR4 ;  /* 0x00000004083f75b2 */ /* 0x0010620008000100 */
[----:B------:R0:W2:Y:S01]  /*0260*/  SYNCS.EXCH.64 URZ, [UR8+0xe0], UR6 ;  /* 0x0000e006083f75b2 */ /* 0x0000a20008000100 */
[----:B------:R0:W3:Y:S01]  /*0270*/  SYNCS.EXCH.64 URZ, [UR8+0x8], UR4 ;  /* 0x00000804083f75b2 */ /* 0x0000e20008000100 */
[----:B------:R0:W4:Y:S01]  /*0280*/  SYNCS.EXCH.64 URZ, [UR8+0xe8], UR6 ;  /* 0x0000e806083f75b2 */ /* 0x0001220008000100 */
[----:B------:R0:W0:Y:S01]  /*0290*/  SYNCS.EXCH.64 URZ, [UR8+0x10], UR4 ;  /* 0x00001004083f75b2 */ /* 0x0000220008000100 */
        /* <DEDUP_REMOVED lines=51> */
[----:B-1234-:R-:W-:Y:S01]  /*05d0*/  NOP ;  /* 0x0000000000007918 */ /* 0x01efe20000000000 */
.L_x_3:
[----:B0-----:R-:W-:Y:S05]  /*05e0*/  BSYNC B0 ;  /* 0x0000000000007941 */ /* 0x001fea0003800000 */
.L_x_2:
[----:B------:R-:W0:Y:S01]  /*05f0*/  SHFL.IDX PT, R2, R2, RZ, 0x1f ;  /* 0x00001fff02027589 */ /* 0x000e2200000e0000 */
[----:B------:R-:W-:Y:S01]  /*0600*/  SHF.R.S32.HI R5, RZ, 0x1f, R0 ;  /* 0x0000001fff057819 */ /* 0x000fe20000011400 */
[----:B------:R-:W1:Y:S01]  /*0610*/  S2UR UR8, SR_CTAID.X ;  /* 0x00000000000879c3 */ /* 0x000e620000002500 */
[----:B------:R-:W-:Y:S01]  /*0620*/  ELECT P0, URZ, PT ;  /* 0x00000000003f782f */ /* 0x000fe20003800000 */
[----:B------:R-:W2:Y:S01]  /*0630*/  S2R R8, SR_CTAID.Y ;  /* 0x0000000000087919 */ /* 0x000ea20000002600 */
[----:B------:R-:W-:Y:S01]  /*0640*/  LEA.HI R5, R5, R0, RZ, 0x7 ;  /* 0x0000000005057211 */ /* 0x000fe200078f38ff */
[----:B------:R-:W-:Y:S01]  /*0650*/  ULDC UR4, c[0x0][0x154] ;  /* 0x0000550000047ab9 */ /* 0x000fe20000000800 */
[----:B------:R-:W-:Y:S01]  /*0660*/  NOP ;  /* 0x0000000000007918 */ /* 0x000fe20000000000 */
[----:B------:R-:W-:Y:S01]  /*0670*/  NOP ;  /* 0x0000000000007918 */ /* 0x000fe20000000000 */
[----:B------:R-:W-:Y:S01]  /*0680*/  LOP3.LUT R5, R5, 0xffffff80, RZ, 0xc0, !PT ;  /* 0xffffff8005057812 */ /* 0x000fe200078ec0ff */
[----:B------:R-:W3:Y:S04]  /*0690*/  LDC R14, c[0x0][0x140] ;  /* 0x00005000ff0e7b82 */ /* 0x000ee80000000800 */
[----:B------:R-:W-:-:S04]  /*06a0*/  IMAD.IADD R5, R0, 0x1, -R5 ;  /* 0x0000000100057824 */ /* 0x000fc800078e0a05 */
[----:B------:R-:W4:Y:S01]  /*06b0*/  LDC R19, c[0x0][0x148] ;  /* 0x00005200ff137b82 */ /* 0x000f220000000800 */
[----:B------:R-:W-:Y:S02]  /*06c0*/  SHF.R.S32.HI R10, RZ, 0x1f, R5 ;  /* 0x0000001fff0a7819 */ /* 0x000fe40000011405 */
[----:B------:R-:W-:Y:S02]  /*06d0*/  LOP3.LUT P2, RZ, R5, 0x7, RZ, 0xc0, !PT ;  /* 0x0000000705ff7812 */ /* 0x000fe4000784c0ff */
[----:B------:R-:W-:Y:S02]  /*06e0*/  LEA.HI R10, R10, R5, RZ, 0x3 ;  /* 0x000000050a0a7211 */ /* 0x000fe400078f18ff */
[----:B0-----:R-:W-:Y:S01]  /*06f0*/  ISETP.NE.OR P0, PT, R2, RZ, !P0 ;  /* 0x000000ff0200720c */ /* 0x001fe20004705670 */
[----:B------:R-:W0:Y:S01]  /*0700*/  LDC R12, c[0x0][0x144] ;  /* 0x00005100ff0c7b82 */ /* 0x000e220000000800 */
[--C-:B------:R-:W-:Y:S02]  /*0710*/  SHF.R.S32.HI R2, RZ, 0x3, R10.reuse ;  /* 0x00000003ff027819 */ /* 0x100fe4000001140a */
[----:B------:R-:W-:-:S02]  /*0720*/  SHF.R.S32.HI R7, RZ, 0x1f, R10 ;  /* 0x0000001fff077819 */ /* 0x000fc4000001140a */
[----:B------:R-:W-:Y:S02]  /*0730*/  SHF.R.S32.HI R10, RZ, 0x1f, R3 ;  /* 0x0000001fff0a7819 */ /* 0x000fe40000011403 */
[----:B------:R-:W-:Y:S02]  /*0740*/  LEA.HI R7, R7, R2, RZ, 0x2 ;  /* 0x0000000207077211 */ /* 0x000fe400078f10ff */
[----:B------:R-:W-:Y:S02]  /*0750*/  LEA.HI R10, R10, R3, RZ, 0x2 ;  /* 0x000000030a0a7211 */ /* 0x000fe400078f10ff */
[----:B------:R-:W-:Y:S01]  /*0760*/  LOP3.LUT R7, R7, 0xfffffffc, RZ, 0xc0, !PT ;  /* 0xfffffffc07077812 */ /* 0x000fe200078ec0ff */
[----:B------:R-:W-:Y:S01]  /*0770*/  VOTEU.ALL UP0, P0 ;  /* 0x00000000003f7886 */ /* 0x000fe20000000000 */
[----:B--2---:R-:W-:Y:S01]  /*0780*/  I2FP.F32.U32 R11, R8 ;  /* 0x00000008000b7245 */ /* 0x004fe20000201000 */
[----:B------:R-:W-:Y:S01]  /*0790*/  VOTEU.ALL UP1, P0 ;  /* 0x00000000003f7886 */ /* 0x000fe20000020000 */
[----:B------:R-:W-:Y:S01]  /*07a0*/  LOP3.LUT R10, R10, 0x3ffffffc, RZ, 0xc0, !PT ;  /* 0x3ffffffc0a0a7812 */ /* 0x000fe200078ec0ff */
[----:B------:R-:W-:Y:S01]  /*07b0*/  IMAD.IADD R7, R2, 0x1, -R7 ;  /* 0x0000000102077824 */ /* 0x000fe200078e0a07 */
[----:B------:R-:W2:Y:S01]  /*07c0*/  @!UP0 S2UR UR7, SR_CgaCtaId ;  /* 0x00000000000789c3 */ /* 0x000ea20000008800 */
[----:B-1----:R-:W-:Y:S01]  /*07d0*/  I2FP.F32.U32 R2, UR8 ;  /* 0x0000000800027c45 */ /* 0x002fe20008201000 */
[----:B------:R-:W-:Y:S01]  /*07e0*/  FMUL R13, R11, UR4 ;  /* 0x000000040b0d7c20 */ /* 0x000fe20008400000 */
[----:B------:R-:W-:Y:S01]  /*07f0*/  ULDC UR4, c[0x0][0x150] ;  /* 0x0000540000047ab9 */ /* 0x000fe20000000800 */
[----:B------:R-:W-:Y:S01]  /*0800*/  IMAD.IADD R10, R3, 0x1, -R10 ;  /* 0x00000001030a7824 */ /* 0x000fe200078e0a0a */
[----:B------:R-:W-:Y:S01]  /*0810*/  SHF.R.S32.HI R3, RZ, 0x1f, R6 ;  /* 0x0000001fff037819 */ /* 0x000fe20000011406 */
[----:B------:R-:W-:Y:S01]  /*0820*/  FMUL R11, R2, UR4 ;  /* 0x00000004020b7c20 */ /* 0x000fe20008400000 */
[----:B------:R-:W-:Y:S01]  /*0830*/  UMOV UR4, 0x20 ;  /* 0x0000002000047882 */ /* 0x000fe20000000000 */
[----:B------:R-:W1:Y:S01]  /*0840*/  F2I.U32.TRUNC.NTZ R13, R13 ;  /* 0x0000000d000d7305 */ /* 0x000e62000020f000 */
[----:B------:R-:W-:Y:S01]  /*0850*/  LEA.HI R3, R3, R6, RZ, 0x2 ;  /* 0x0000000603037211 */ /* 0x000fe200078f10ff */
[----:B------:R-:W-:Y:S01]  /*0860*/  IMAD R7, R10, 0x4, R7 ;  /* 0x000000040a077824 */ /* 0x000fe200078e0207 */
[----:B------:R-:W-:Y:S01]  /*0870*/  @!UP0 UMOV UR6, 0x400 ;  /* 0x0000040000068882 */ /* 0x000fe20000000000 */
[----:B------:R-:W-:-:S04]  /*0880*/  @!UP0 UIADD3 UR4, -UR4, 0x100000, URZ ;  /* 0x0010000004048890 */ /* 0x000fc8000fffe13f */
[----:B------:R-:W-:Y:S02]  /*0890*/  @!UP0 USHF.L.U32 UR5, UR4, 0xb, URZ ;  /* 0x0000000b04058899 */ /* 0x000fe4000800063f */
[----:B------:R-:W-:Y:S01]  /*08a0*/  @!UP0 USHF.L.U32 UR4, UR4, 0x1, URZ ;  /* 0x0000000104048899 */ /* 0x000fe2000800063f */
[----:B------:R-:W-:Y:S01]  /*08b0*/  LOP3.LUT R3, R3, 0xfffffffc, RZ, 0xc0, !PT ;  /* 0xfffffffc03037812 */ /* 0x000fe200078ec0ff */
[C---:B------:R-:W-:Y:S01]  /*08c0*/  IMAD.SHL.U32 R2, R7.reuse, 0x4, RZ ;  /* 0x0000000407027824 */ /* 0x040fe200078e00ff */
[----:B---3--:R-:W-:Y:S01]  /*08d0*/  ISETP.EQ.U32.AND P4, PT, R14, 0x1, PT ;  /* 0x000000010e00780c */ /* 0x008fe20003f82070 */
[----:B------:R-:W3:Y:S01]  /*08e0*/  F2I.U32.TRUNC.NTZ R11, R11 ;  /* 0x0000000b000b7305 */ /* 0x000ee2000020f000 */
[----:B------:R-:W-:Y:S02]  /*08f0*/  VIADD R10, R4, 0xffffffff ;  /* 0xffffffff040a7836 */ /* 0x000fe40000000000 */
[----:B------:R-:W-:Y:S01]  /*0900*/  IMAD.IADD R6, R6, 0x1, -R3 ;  /* 0x0000000106067824 */ /* 0x000fe200078e0a03 */
[----:B------:R-:W-:-:S02]  /*0910*/  LOP3.LUT R5, R7, 0xc, R2, 0x78, !PT ;  /* 0x0000000c07057812 */ /* 0x000fc400078e7802 */
[----:B------:R-:W-:Y:S01]  /*0920*/  ISETP.GE.U32.AND P5, PT, R10, 0x2, PT ;  /* 0x000000020a00780c */ /* 0x000fe20003fa6070 */
[----:B-1----:R-:W-:Y:S01]  /*0930*/  IMAD.MOV R20, RZ, RZ, -R13 ;  /* 0x000000ffff147224 */ /* 0x002fe200078e0a0d */
[----:B--2---:R-:W-:Y:S01]  /*0940*/  @!UP0 ULEA UR6, UR7, UR6, 0x18 ;  /* 0x0000000607068291 */ /* 0x004fe2000f8ec03f */
[C---:B------:R-:W-:Y:S01]  /*0950*/  ISETP.NE.AND P1, PT, R6.reuse, 0x3, PT ;  /* 0x000000030600780c */ /* 0x040fe20003f25270 */
[----:B------:R-:W-:Y:S01]  /*0960*/  VOTEU.ALL UP0, P0 ;  /* 0x00000000003f7886 */ /* 0x000fe20000000000 */
[----:B----4-:R-:W-:Y:S01]  /*0970*/  IMAD R2, R19, R20, R8 ;  /* 0x0000001413027224 */ /* 0x010fe200078e0208 */
[----:B------:R-:W-:Y:S02]  /*0980*/  ISETP.LT.U32.AND P0, PT, R5, 0x2, !P2 ;  /* 0x000000020500780c */ /* 0x000fe40005701070 */
[----:B------:R-:W-:Y:S01]  /*0990*/  ISETP.EQ.OR P1, PT, R6, RZ, !P1 ;  /* 0x000000ff0600720c */ /* 0x000fe20004f22670 */
[----:B---3--:R-:W-:Y:S01]  /*09a0*/  IMAD.MOV R11, RZ, RZ, -R11 ;  /* 0x000000ffff0b7224 */ /* 0x008fe200078e0a0b */
[----:B------:R-:W-:-:S02]  /*09b0*/  ISETP.NE.AND P3, PT, R2, R5, PT ;  /* 0x000000050200720c */ /* 0x000fc40003f65270 */
[----:B------:R-:W-:Y:S01]  /*09c0*/  ISETP.EQ.AND P1, PT, R4, RZ, P1 ;  /* 0x000000ff0400720c */ /* 0x000fe20000f22270 */
[----:B0-----:R-:W-:Y:S01]  /*09d0*/  IMAD R11, R12, R11, UR8 ;  /* 0x000000080c0b7e24 */ /* 0x001fe2000f8e020b */
[----:B------:R-:W-:Y:S01]  /*09e0*/  ISETP.NE.AND P2, PT, R4, RZ, PT ;  /* 0x000000ff0400720c */ /* 0x000fe20003f45270 */
[----:B------:R-:W0:Y:S02]  /*09f0*/  FENCE.VIEW.ASYNC.S ;  /* 0x00000000000073c6 */ /* 0x000e240000000000 */
[----:B0-----:R0:W1:Y:S01]  /*0a00*/  @!UP0 SYNCS.EXCH.64 URZ, [UR6+0x1d0], UR4 ;  /* 0x0001d004063f85b2 */ /* 0x0010620008000100 */
[----:B------:R-:W-:Y:S02]  /*0a10*/  SEL R4, RZ, 0x1, !P1 ;  /* 0x00000001ff047807 */ /* 0x000fe40004800000 */
[----:B------:R-:W-:Y:S02]  /*0a20*/  ISETP.EQ.OR P3, PT, R11, RZ, !P3 ;  /* 0x000000ff0b00720c */ /* 0x000fe40005f62670 */
[----:B------:R-:W-:-:S02]  /*0a30*/  SEL R4, R4, 0x2, P5 ;  /* 0x0000000204047807 */ /* 0x000fc40002800000 */
[----:B------:R-:W-:Y:S01]  /*0a40*/  PLOP3.LUT P0, PT, P0, P3, PT, 0x80, 0x0 ;  /* 0x000000000000781c */ /* 0x000fe20000707070 */
[----:B------:R0:W2:Y:S01]  /*0a50*/  @!UP1 SYNCS.EXCH.64 URZ, [UR6+0x1d8], UR4 ;  /* 0x0001d804063f95b2 */ /* 0x0000a20008000100 */
[----:B------:R-:W-:Y:S01]  /*0a60*/  NOP ;  /* 0x0000000000007918 */ /* 0x000fe20000000000 */
[----:B------:R-:W-:Y:S10]  /*0a70*/  @!P4 BRA `(.L_x_4) ;  /* 0x000000000008c947 */ /* 0x000ff40003800000 */
[----:B-12---:R-:W-:Y:S01]  /*0a80*/  UCGABAR_ARV ;  /* 0x00000000000079c7 */ /* 0x006fe20008000000 */
[----:B------:R-:W-:Y:S05]  /*0a90*/  BRA `(.L_x_5) ;  /* 0x0000000000047947 */ /* 0x000fea0003800000 */
.L_x_4:
[----:B-12---:R-:W-:Y:S01]  /*0aa0*/  NOP ;  /* 0x0000000000007918 */ /* 0x006fe20000000000 */
.L_x_5:
[----:B------:R-:W1:Y:S01]  /*0ab0*/  LDC R2, c[0x0][0x65c] ;  /* 0x00019700ff027b82 */ /* 0x000e620000000800 */
[----:B------:R-:W-:Y:S01]  /*0ac0*/  IMAD.MOV.U32 R3, RZ, RZ, RZ ;  /* 0x000000ffff037224 */ /* 0x000fe200078e00ff */
[----:B-1----:R-:W-:Y:S01]  /*0ad0*/  ISETP.NE.AND P3, PT, R2, 0x1, PT ;  /* 0x000000010200780c */ /* 0x002fe20003f65270 */
[----:B------:R-:W-:-:S12]  /*0ae0*/  IMAD.U32 R2, RZ, RZ, UR8 ;  /* 0x00000008ff027e24 */ /* 0x000fd8000f8e00ff */
[----:B------:R-:W1:Y:S01]  /*0af0*/  @P3 LDC R15, c[0x0][0x10] ;  /* 0x00000400ff0f3b82 */ /* 0x000e620000000800 */
[----:B------:R-:W-:Y:S02]  /*0b00*/  @P3 IMAD.MOV.U32 R9, RZ, RZ, RZ ;  /* 0x000000ffff093224 */ /* 0x000fe400078e00ff */
[----:B------:R-:W-:-:S05]  /*0b10*/  @P3 IMAD.MOV.U32 R7, RZ, RZ, RZ ;  /* 0x000000ffff073224 */ /* 0x000fca00078e00ff */
[----:B------:R-:W2:Y:S01]  /*0b20*/  @!P3 LDC R13, c[0x0][0xc] ;  /* 0x00000300ff0dbb82 */ /* 0x000ea20000000800 */
[----:B-1----:R-:W-:-:S04]  /*0b30*/  @P3 IMAD.WIDE.U32 R14, R15, UR8, R8 ;  /* 0x000000080f0e3c25 */ /* 0x002fc8000f8e0008 */
[----:B--2---:R-:W-:-:S04]  /*0b40*/  @!P3 IMAD.WIDE.U32 R12, R8, R13, R2 ;  /* 0x0000000d080cb225 */ /* 0x004fc800078e0002 */
[----:B------:R-:W-:Y:S02]  /*0b50*/  @P3 IMAD.MOV.U32 R2, RZ, RZ, R14 ;  /* 0x000000ffff023224 */ /* 0x000fe400078e000e */
[----:B------:R-:W-:Y:S02]  /*0b60*/  @P3 IMAD.IADD R3, R15, 0x1, R7 ;  /* 0x000000010f033824 */ /* 0x000fe400078e0207 */
[----:B------:R-:W-:Y:S02]  /*0b70*/  @!P3 IMAD.MOV.U32 R2, RZ, RZ, R12 ;  /* 0x000000ffff02b224 */ /* 0x000fe400078e000c */
[----:B------:R-:W-:Y:S01]  /*0b80*/  @!P3 IMAD.MOV.U32 R3, RZ, RZ, R13 ;  /* 0x000000ffff03b224 */ /* 0x000fe200078e000d */
[----:B------:R-:W-:Y:S06]  /*0b90*/  @!P4 BRA `(.L_x_6) ;  /* 0x00000000000cc947 */ /* 0x000fec0003800000 */
[----:B------:R-:W-:Y:S01]  /*0ba0*/  UCGABAR_WAIT ;  /* 0x0000000000007dc7 */ /* 0x000fe20008000000 */
[----:B------:R-:W-:Y:S01]  /*0bb0*/  CCTL.IVALL ;  /* 0x00000000ff00798f */ /* 0x000fe20002000000 */
[----:B------:R-:W-:Y:S05]  /*0bc0*/  BRA `(.L_x_7) ;  /* 0x0000000000047947 */ /* 0x000fea0003800000 */
.L_x_6:
[----:B------:R-:W-:Y:S06]  /*0bd0*/  BAR.SYNC.DEFER_BLOCKING 0x0 ;  /* 0x0000000000007b1d */ /* 0x000fec0000010000 */
.L_x_7:
[----:B------:R-:W-:Y:S05]  /*0be0*/  @!P2 BRA `(.L_x_8) ;  /* 0x000000740008a947 */ /* 0x000fea0003800000 */
[----:B------:R-:W-:-:S13]  /*0bf0*/  ISETP.GT.U32.AND P1, PT, R10, 0x1, PT ;  /* 0x000000010a00780c */ /* 0x000fda0003f24070 */
[----:B0-----:R-:W-:Y:S05]  /*0c00*/  @P1 EXIT ;  /* 0x000000000000194d */ /* 0x001fea0003800000 */
[----:B------:R-:W-:Y:S01]  /*0c10*/  ULDC.64 UR4, c[0x0][0x650] ;  /* 0x0001940000047ab9 */ /* 0x000fe20000000a00 */
[----:B------:R-:W-:Y:S01]  /*0c20*/  PRMT R14, RZ, 0x7610, R14 ;  /* 0x00007610ff0e7816 */ /* 0x000fe2000000000e */
[----:B------:R-:W-:Y:S01]  /*0c30*/  IMAD.MOV.U32 R7, RZ, RZ, -0x1 ;  /* 0xffffffffff077424 */ /* 0x000fe200078e00ff */
[----:B------:R-:W-:Y:S01]  /*0c40*/  ISETP.GE.U32.AND P1, PT, R2, UR4, PT ;  /* 0x0000000402007c0c */ /* 0x000fe2000bf26070 */
[----:B------:R-:W-:Y:S02]  /*0c50*/  IMAD.MOV.U32 R10, RZ, RZ, -0x1 ;  /* 0xffffffffff0a7424 */ /* 0x000fe400078e00ff */
[----:B------:R-:W-:Y:S01]  /*0c60*/  IMAD.MOV.U32 R6, RZ, RZ, -0x1 ;  /* 0xffffffffff067424 */ /* 0x000fe200078e00ff */
[----:B------:R-:W-:-:S13]  /*0c70*/  ISETP.GE.U32.AND.EX P1, PT, R3, UR5, PT, P1 ;  /* 0x0000000503007c0c */ /* 0x000fda000bf26110 */
[----:B------:R-:W-:Y:S05]  /*0c80*/  @P1 BRA `(.L_x_9) ;  /* 0x0000000400281947 */ /* 0x000fea0003800000 */
[----:B------:R-:W0:Y:S01]  /*0c90*/  LDC.64 R22, c[0x0][0x628] ;  /* 0x00018a00ff167b82 */ /* 0x000e220000000a00 */
[----:B------:R-:W-:Y:S02]  /*0ca0*/  IMAD.MOV.U32 R6, RZ, RZ, R2 ;  /* 0x000000ffff067224 */ /* 0x000fe400078e0002 */
[----:B------:R-:W-:-:S05]  /*0cb0*/  IMAD.MOV.U32 R7, RZ, RZ, R3 ;  /* 0x000000ffff077224 */ /* 0x000fca00078e0003 */
[----:B------:R-:W1:Y:S08]  /*0cc0*/  LDC R10, c[0x0][0x630] ;  /* 0x00018c00ff0a7b82 */ /* 0x000e700000000800 */
[----:B------:R-:W2:Y:S01]  /*0cd0*/  LDC.64 R24, c[0x0][0x620] ;  /* 0x00018800ff187b82 */ /* 0x000ea20000000a00 */
[----:B0-----:R-:W-:-:S04]  /*0ce0*/  ISETP.NE.U32.AND P1, PT, R22, RZ, PT ;  /* 0x000000ff1600720c */ /* 0x001fc80003f25070 */
[----:B------:R-:W-:-:S13]  /*0cf0*/  ISETP.NE.AND.EX P1, PT, R23, RZ, PT, P1 ;  /* 0x000000ff1700720c */ /* 0x000fda0003f25310 */
[----:B-12---:R-:W-:Y:S05]  /*0d00*/  @!P1 BRA `(.L_x_10) ;  /* 0x0000000000289947 */ /* 0x006fea0003800000 */
[----:B------:R-:W0:Y:S02]  /*0d10*/  LDC R15, c[0x0][0x634] ;  /* 0x00018d00ff0f7b82 */ /* 0x000e240000000800 */
[----:B0-----:R-:W-:-:S05]  /*0d20*/  IADD3 R15, P1, R2, R15, RZ ;  /* 0x0000000f020f7210 */ /* 0x001fca0007f3e0ff */
[----:B------:R-:W-:-:S04]  /*0d30*/  IMAD.X R17, RZ, RZ, R3, P1 ;  /* 0x000000ffff117224 */ /* 0x000fc800008e0603 */
[----:B------:R-:W-:-:S04]  /*0d40*/  IMAD.WIDE.U32 R6, R17, R22, RZ ;  /* 0x0000001611067225 */ /* 0x000fc800078e00ff */
[----:B------:R-:W-:-:S04]  /*0d50*/  IMAD.WIDE.U32 R12, P1, R15, R23, R6 ;  /* 0x000000170f0c7225 */ /* 0x000fc80007820006 */
[----:B------:R-:W-:-:S04]  /*0d60*/  IMAD.WIDE.U32 R6, R15, R22, RZ ;  /* 0x000000160f067225 */ /* 0x000fc800078e00ff */
[----:B------:R-:W-:Y:S01]  /*0d70*/  IMAD.X R15, RZ, RZ, RZ, P1 ;  /* 0x000000ffff0f7224 */ /* 0x000fe200008e06ff */
[----:B------:R-:W-:Y:S01]  /*0d80*/  IADD3 RZ, P1, R7, R12, RZ ;  /* 0x0000000c07ff7210 */ /* 0x000fe20007f3e0ff */
[----:B------:R-:W-:-:S04]  /*0d90*/  IMAD.MOV.U32 R14, RZ, RZ, R13 ;  /* 0x000000ffff0e7224 */ /* 0x000fc800078e000d */
[----:B------:R-:W-:-:S08]  /*0da0*/  IMAD.WIDE.U32.X R6, R17, R23, R14, P1 ;  /* 0x0000001711067225 */ /* 0x000fd000008e040e */
.L_x_10:
[----:B------:R-:W0:Y:S01]  /*0db0*/  LDC.64 R22, c[0x0][0x640] ;  /* 0x00019000ff167b82 */ /* 0x000e220000000a00 */
[--C-:B------:R-:W-:Y:S01]  /*0dc0*/  SHF.R.U64 R26, R6, R10, R7.reuse ;  /* 0x0000000a061a7219 */ /* 0x100fe20000001207 */
[----:B------:R-:W-:Y:S01]  /*0dd0*/  IMAD R20, R19, R20, R8 ;  /* 0x0000001413147224 */ /* 0x000fe200078e0208 */
[----:B------:R-:W-:Y:S01]  /*0de0*/  SHF.R.U32.HI R6, RZ, R10, R7 ;  /* 0x0000000aff067219 */ /* 0x000fe20000011607 */
[----:B------:R-:W-:Y:S01]  /*0df0*/  IMAD.MOV.U32 R19, RZ, RZ, 0x1 ;  /* 0x00000001ff137424 */ /* 0x000fe200078e00ff */
[----:B------:R-:W-:-:S03]  /*0e00*/  IADD3 R9, P1, RZ, -R26, RZ ;  /* 0x8000001aff097210 */ /* 0x000fc60007f3e0ff */
[----:B------:R-:W1:Y:S02]  /*0e10*/  LDC R12, c[0x0][0x618] ;  /* 0x00018600ff0c7b82 */ /* 0x000e640000000800 */
[----:B------:R-:W-:-:S04]  /*0e20*/  IMAD.X R7, RZ, RZ, ~R6, P1 ;  /* 0x000000ffff077224 */ /* 0x000fc800008e0e06 */
[-C--:B------:R-:W-:Y:S02]  /*0e30*/  IMAD R10, R7, R24.reuse, RZ ;  /* 0x00000018070a7224 */ /* 0x080fe400078e02ff */
[----:B------:R-:W2:Y:S01]  /*0e40*/  LDC R16, c[0x0][0x608] ;  /* 0x00018200ff107b82 */ /* 0x000ea20000000800 */
[----:B------:R-:W-:-:S04]  /*0e50*/  IMAD.WIDE.U32 R6, R9, R24, R2 ;  /* 0x0000001809067225 */ /* 0x000fc800078e0002 */
[----:B------:R-:W-:-:S03]  /*0e60*/  IMAD R9, R9, R25, R10 ;  /* 0x0000001909097224 */ /* 0x000fc600078e020a */
[----:B------:R-:W3:Y:S01]  /*0e70*/  LDC R18, c[0x0][0x658] ;  /* 0x00019600ff127b82 */ /* 0x000ee20000000800 */
[----:B------:R-:W-:Y:S01]  /*0e80*/  IMAD.IADD R7, R7, 0x1, R9 ;  /* 0x0000000107077824 */ /* 0x000fe200078e0209 */
[----:B0-----:R-:W-:Y:S01]  /*0e90*/  ISETP.NE.U32.AND P1, PT, R22, RZ, PT ;  /* 0x000000ff1600720c */ /* 0x001fe20003f25070 */
[----:B------:R-:W-:-:S03]  /*0ea0*/  IMAD.MOV.U32 R9, RZ, RZ, -0x1 ;  /* 0xffffffffff097424 */ /* 0x000fc600078e00ff */
[----:B------:R-:W-:Y:S02]  /*0eb0*/  ISETP.NE.AND.EX P1, PT, R23, RZ, PT, P1 ;  /* 0x000000ff1700720c */ /* 0x000fe40003f25310 */
[----:B------:R-:W0:Y:S01]  /*0ec0*/  LDC R17, c[0x0][0x600] ;  /* 0x00018000ff117b82 */ /* 0x000e220000000800 */
[-CC-:B-1----:R-:W-:Y:S02]  /*0ed0*/  SHF.R.U64 R14, R6, R12.reuse, R7.reuse ;  /* 0x0000000c060e7219 */ /* 0x182fe40000001207 */
[----:B------:R-:W-:-:S05]  /*0ee0*/  SHF.R.U32.HI R7, RZ, R12, R7 ;  /* 0x0000000cff077219 */ /* 0x000fca0000011607 */
[----:B------:R-:W1:Y:S01]  /*0ef0*/  LDC R21, c[0x0][0x648] ;  /* 0x00019200ff157b82 */ /* 0x000e620000000800 */
[-CC-:B--2---:R-:W-:Y:S02]  /*0f00*/  SHF.R.U64 R27, R14, R16.reuse, R7.reuse ;  /* 0x000000100e1b7219 */ /* 0x184fe40000001207 */
[----:B------:R-:W-:-:S05]  /*0f10*/  SHF.R.U32.HI R7, RZ, R16, R7 ;  /* 0x00000010ff077219 */ /* 0x000fca0000011607 */
[----:B------:R-:W2:Y:S01]  /*0f20*/  LDC R25, c[0x0][0x638] ;  /* 0x00018e00ff197b82 */ /* 0x000ea20000000800 */
[-C--:B---3--:R-:W-:Y:S02]  /*0f30*/  SHF.L.U32 R6, R9, R18.reuse, RZ ;  /* 0x0000001209067219 */ /* 0x088fe400000006ff */
[--C-:B------:R-:W-:Y:S02]  /*0f40*/  SHF.R.U64 R16, R27, R18, R7.reuse ;  /* 0x000000121b107219 */ /* 0x100fe40000001207 */
[----:B------:R-:W-:Y:S02]  /*0f50*/  LOP3.LUT R10, RZ, R6, RZ, 0x33, !PT ;  /* 0x00000006ff0a7212 */ /* 0x000fe400078e33ff */
[----:B------:R-:W-:Y:S01]  /*0f60*/  SHF.R.U32.HI R7, RZ, R18, R7 ;  /* 0x00000012ff077219 */ /* 0x000fe20000011607 */
[----:B------:R-:W3:Y:S01]  /*0f70*/  LDC R24, c[0x0][0x610] ;  /* 0x00018400ff187b82 */ /* 0x000ee20000000800 */
[----:B------:R-:W-:Y:S01]  /*0f80*/  IMAD.MOV.U32 R6, RZ, RZ, R16 ;  /* 0x000000ffff067224 */ /* 0x000fe200078e0010 */
[----:B------:R-:W-:Y:S06]  /*0f90*/  @!P1 BRA `(.L_x_11) ;  /* 0x0000000000289947 */ /* 0x000fec0003800000 */
[----:B------:R-:W4:Y:S02]  /*0fa0*/  LDC R13, c[0x0][0x64c] ;  /* 0x00019300ff0d7b82 */ /* 0x000f240000000800 */
[----:B----4-:R-:W-:-:S05]  /*0fb0*/  IADD3 R13, P1, R16, R13, RZ ;  /* 0x0000000d100d7210 */ /* 0x010fca0007f3e0ff */
        /* <DEDUP_REMOVED lines=8> */
.L_x_11:
[----:B-1----:R-:W-:Y:S01]  /*1040*/  SHF.R.U64 R8, R6, R21, R7 ;  /* 0x0000001506087219 */ /* 0x002fe20000001207 */
[----:B0-----:R-:W-:Y:S01]  /*1050*/  VIADD R9, R17, 0xffffffff ;  /* 0xffffffff11097836 */ /* 0x001fe20000000000 */
[----:B------:R-:W-:Y:S02]  /*1060*/  SHF.L.U32 R6, R19, R18, RZ ;  /* 0x0000001213067219 */ /* 0x000fe400000006ff */
[----:B------:R-:W-:Y:S01]  /*1070*/  LOP3.LUT R7, R27, R10, RZ, 0xc0, !PT ;  /* 0x0000000a1b077212 */ /* 0x000fe200078ec0ff */
[----:B------:R-:W-:Y:S01]  /*1080*/  IMAD.MOV R10, RZ, RZ, -R8 ;  /* 0x000000ffff0a7224 */ /* 0x000fe200078e0a08 */
[----:B------:R-:W-:Y:S02]  /*1090*/  SEL R11, R11, R20, !P3 ;  /* 0x000000140b0b7207 */ /* 0x000fe40005800000 */
[----:B------:R-:W-:Y:S01]  /*10a0*/  LOP3.LUT R9, R14, R9, RZ, 0xc0, !PT ;  /* 0x000000090e097212 */ /* 0x000fe200078ec0ff */
[----:B------:R-:W-:Y:S02]  /*10b0*/  IMAD R8, R6, R8, R7 ;  /* 0x0000000806087224 */ /* 0x000fe400078e0207 */
[----:B--2---:R-:W-:-:S02]  /*10c0*/  IMAD R6, R10, R25, R16 ;  /* 0x000000190a067224 */ /* 0x004fc400078e0210 */
[----:B---3--:R-:W-:Y:S02]  /*10d0*/  IMAD R11, R8, R24, R11 ;  /* 0x00000018080b7224 */ /* 0x008fe400078e020b */
[----:B------:R-:W-:Y:S02]  /*10e0*/  IMAD R6, R6, R17, R9 ;  /* 0x0000001106067224 */ /* 0x000fe400078e0209 */
[----:B------:R-:W-:-:S03]  /*10f0*/  IMAD.MOV.U32 R14, RZ, RZ, 0x1 ;  /* 0x00000001ff0e7424 */ /* 0x000fc600078e00ff */
[----:B------:R-:W-:Y:S02]  /*1100*/  SEL R10, R6, R11, !P3 ;  /* 0x0000000b060a7207 */ /* 0x000fe40005800000 */
[----:B------:R-:W-:Y:S01]  /*1110*/  SEL R7, R11, R6, !P3 ;  /* 0x000000060b077207 */ /* 0x000fe20005800000 */
[----:B------:R-:W-:-:S07]  /*1120*/  IMAD.MOV.U32 R6, RZ, RZ, R26 ;  /* 0x000000ffff067224 */ /* 0x000fce00078e001a */
.L_x_9:
[----:B------:R-:W-:-:S08]  /*1130*/  NOP ;  /* 0x0000000000007918 */ /* 0x000fd00000000000 */
[----:B------:R-:W0:Y:S02]  /*1140*/  USETMAXREG.TRY_ALLOC.CTAPOOL UP0, 0xe8 ;  /* 0x000000e8000079c8 */ /* 0x000e240008000600 */
[----:B0-----:R-:W-:-:S13]  /*1150*/  PLOP3.LUT P1, PT, PT, PT, UP0, 0x80, 0x0 ;  /* 0x000000000000781c */ /* 0x001fda0003f2f008 */
[----:B------:R-:W-:Y:S05]  /*1160*/  @!P1 BRA `(.L_x_9) ;  /* 0xfffffffc00f09947 */ /* 0x000fea000383ffff */
[----:B------:R-:W-:Y:S01]  /*1170*/  ULDC.64 UR4, c[0x0][0x598] ;  /* 0x0001660000047ab9 */ /* 0x000fe20000000a00 */
[----:B------:R-:W-:Y:S01]  /*1180*/  ULDC.64 UR18, c[0x0][0x208] ;  /* 0x0000820000127ab9 */ /* 0x000fe20000000a00 */
[----:B------:R-:W-:-:S04]  /*1190*/  ISETP.NE.U32.AND P1, PT, RZ, UR4, PT ;  /* 0x00000004ff007c0c */ /* 0x000fc8000bf25070 */
[----:B------:R-:W-:-:S13]  /*11a0*/  ISETP.NE.AND.EX P1, PT, RZ, UR5, PT, P1 ;  /* 0x00000005ff007c0c */ /* 0x000fda000bf25310 */
[----:B------:R-:W-:Y:S05]  /*11b0*/  @!P1 BRA `(.L_x_12) ;  /* 0x00000000001c9947 */ /* 0x000fea0003800000 */
[----:B------:R-:W0:Y:S02]  /*11c0*/  LDC.64 R8, c[0x0][0x598] ;  /* 0x00016600ff087b82 */ /* 0x000e240000000a00 */
[----:B0-----:R-:W2:Y:S02]  /*11d0*/  LDG.E.64 R8, desc[UR18][R8.64] ;  /* 0x0000001208087981 */ /* 0x001ea4000c1e1b00 */
[----:B--2---:R-:W-:-:S04]  /*11e0*/  ISETP.NE.U32.AND P1, PT, R8, RZ, PT ;  /* 0x000000ff0800720c */ /* 0x004fc80003f25070 */
[----:B------:R-:W-:-:S13]  /*11f0*/  ISETP.NE.AND.EX P1, PT, R9, RZ, PT, P1 ;  /* 0x000000ff0900720c */ /* 0x000fda0003f25310 */
[----:B------:R-:W-:Y:S05]  /*1200*/  @!P1 BRA `(.L_x_12) ;  /* 0x0000000000089947 */ /* 0x000fea0003800000 */
[----:B------:R0:W5:Y:S01]  /*1210*/  LD.E R8, desc[UR18][R8.64] ;  /* 0x0000001208087980 */ /* 0x000162000c101900 */
[----:B------:R-:W-:Y:S05]  /*1220*/  BRA `(.L_x_13) ;  /* 0x0000000000207947 */ /* 0x000fea0003800000 */
.L_x_12:
[----:B------:R-:W-:Y:S02]  /*1230*/  ULDC.64 UR4, c[0x0][0x588] ;  /* 0x0001620000047ab9 */ /* 0x000fe40000000a00 */
[----:B------:R-:W-:-:S04]  /*1240*/  ISETP.NE.U32.AND P1, PT, RZ, UR4, PT ;  /* 0x00000004ff007c0c */ /* 0x000fc8000bf25070 */
[----:B------:R-:W-:-:S13]  /*1250*/  ISETP.NE.AND.EX P1, PT, RZ, UR5, PT, P1 ;  /* 0x00000005ff007c0c */ /* 0x000fda000bf25310 */
[----:B------:R-:W-:Y:S05]  /*1260*/  @!P1 BRA `(.L_x_14) ;  /* 0x00000000000c9947 */ /* 0x000fea0003800000 */
[----:B------:R-:W0:Y:S02]  /*1270*/  LDC.64 R8, c[0x0][0x588] ;  /* 0x00016200ff087b82 */ /* 0x000e240000000a00 */
[----:B0-----:R1:W5:Y:S01]  /*1280*/  LDG.E R8, desc[UR18][R8.64] ;  /* 0x0000001208087981 */ /* 0x001362000c1e1900 */
[----:B------:R-:W-:Y:S05]  /*1290*/  BRA `(.L_x_13) ;  /* 0x0000000000047947 */ /* 0x000fea0003800000 */
.L_x_14:
[----:B------:R-:W2:Y:S02]  /*12a0*/  LDC R8, c[0x0][0x580] ;  /* 0x00016000ff087b82 */ /* 0x000ea40000000800 */
.L_x_13:
[----:B------:R-:W-:Y:S02]  /*12b0*/  ULDC.64 UR4, c[0x0][0x5a0] ;  /* 0x0001680000047ab9 */ /* 0x000fe40000000a00 */
[----:B------:R-:W-:-:S04]  /*12c0*/  ISETP.NE.U32.AND P1, PT, RZ, UR4, PT ;  /* 0x00000004ff007c0c */ /* 0x000fc8000bf25070 */
[----:B------:R-:W-:-:S13]  /*12d0*/  ISETP.NE.AND.EX P1, PT, RZ, UR5, PT, P1 ;  /* 0x00000005ff007c0c */ /* 0x000fda000bf25310 */
[----:B------:R-:W-:Y:S05]  /*12e0*/  @!P1 BRA `(.L_x_15) ;  /* 0x00000000001c9947 */ /* 0x000fea0003800000 */
[----:B------:R-:W3:Y:S02]  /*12f0*/  LDC.64 R12, c[0x0][0x5a0] ;  /* 0x00016800ff0c7b82 */ /* 0x000ee40000000a00 */
[----:B---3--:R-:W3:Y:S02]  /*1300*/  LDG.E.64 R12, desc[UR18][R12.64] ;  /* 0x000000120c0c7981 */ /* 0x008ee4000c1e1b00 */
[----:B---3--:R-:W-:-:S04]  /*1310*/  ISETP.NE.U32.AND P1, PT, R12, RZ, PT ;  /* 0x000000ff0c00720c */ /* 0x008fc80003f25070 */
[----:B------:R-:W-:-:S13]  /*1320*/  ISETP.NE.AND.EX P1, PT, R13, RZ, PT, P1 ;  /* 0x000000ff0d00720c */ /* 0x000fda0003f25310 */
[----:B------:R-:W-:Y:S05]  /*1330*/  @!P1 BRA `(.L_x_15) ;  /* 0x0000000000089947 */ /* 0x000fea0003800000 */
[----:B01----:R0:W5:Y:S01]  /*1340*/  LD.E R9, desc[UR18][R12.64] ;  /* 0x000000120c097980 */ /* 0x003162000c101900 */
[----:B------:R-:W-:Y:S05]  /*1350*/  BRA `(.L_x_16) ;  /* 0x0000000000207947 */ /* 0x000fea0003800000 */
.L_x_15:
[----:B------:R-:W-:Y:S02]  /*1360*/  ULDC.64 UR4, c[0x0][0x590] ;  /* 0x0001640000047ab9 */ /* 0x000fe40000000a00 */
[----:B------:R-:W-:-:S04]  /*1370*/  ISETP.NE.U32.AND P1, PT, RZ, UR4, PT ;  /* 0x00000004ff007c0c */ /* 0x000fc8000bf25070 */
[----:B------:R-:W-:-:S13]  /*1380*/  ISETP.NE.AND.EX P1, PT, RZ, UR5, PT, P1 ;  /* 0x00000005ff007c0c */ /* 0x000fda000bf25310 */
[----:B------:R-:W-:Y:S05]  /*1390*/  @!P1 BRA `(.L_x_17) ;  /* 0x00000000000c9947 */ /* 0x000fea0003800000 */
[----:B------:R-:W0:Y:S02]  /*13a0*/  LDC.64 R12, c[0x0][0x590] ;  /* 0x00016400ff0c7b82 */ /* 0x000e240000000a00 */
[----:B01----:R1:W5:Y:S01]  /*13b0*/  LDG.E R9, desc[UR18][R12.64] ;  /* 0x000000120c097981 */ /* 0x003362000c1e1900 */
[----:B------:R-:W-:Y:S05]  /*13c0*/  BRA `(.L_x_16) ;  /* 0x0000000000047947 */ /* 0x000fea0003800000 */
.L_x_17:
[----:B01----:R-:W3:Y:S02]  /*13d0*/  LDC R9, c[0x0][0x584] ;  /* 0x00016100ff097b82 */ /* 0x003ee40000000800 */
.L_x_16:
[----:B------:R-:W-:-:S13]  /*13e0*/  LOP3.LUT P1, RZ, R14, 0xff, RZ, 0xc0, !PT ;  /* 0x000000ff0eff7812 */ /* 0x000fda000782c0ff */
[----:B------:R-:W-:Y:S05]  /*13f0*/  @!P1 EXIT ;  /* 0x000000000000994d */ /* 0x000fea0003800000 */
[----:B------:R-:W-:Y:S01]  /*1400*/  ULDC UR4, c[0x0][0x28c] ;  /* 0x0000a30000047ab9 */ /* 0x000fe20000000800 */
[----:B------:R-:W-:Y:S01]  /*1410*/  LOP3.LUT R143, R4, 0x1, RZ, 0xfc, !PT ;  /* 0x00000001048f7812 */ /* 0x000fe200078efcff */
[----:B------:R-:W-:-:S04]  /*1420*/  UIADD3 UR4, UR4, 0x1f, URZ ;  /* 0x0000001f04047890 */ /* 0x000fc8000fffe03f */
[----:B------:R-:W-:-:S04]  /*1430*/  USHF.R.S32.HI UR5, URZ, 0x1f, UR4 ;  /* 0x0000001f3f057899 */ /* 0x000fc80008011404 */
[----:B------:R-:W-:-:S03]  /*1440*/  ULEA.HI UR5, UR5, UR4, URZ, 0x5 ;  /* 0x0000000405057291 */ /* 0x000fc6000f8f283f */
[----:B------:R-:W-:Y:S01]  /*1450*/  UMOV UR4, URZ ;  /* 0x0000003f00047c82 */ /* 0x000fe20008000000 */
[----:B------:R-:W-:-:S03]  /*1460*/  USHF.R.S32.HI UR9, URZ, 0x5, UR5 ;  /* 0x000000053f097899 */ /* 0x000fc60008011405 */
[----:B------:R-:W-:-:S09]  /*1470*/  UMOV UR5, URZ ;  /* 0x0000003f00057c82 */ /* 0x000fd20008000000 */
.L_x_172:
[----:B------:R-:W-:Y:S01]  /*1480*/  LOP3.LUT R11, R0, 0x80, RZ, 0xc0, !PT ;  /* 0x00000080000b7812 */ /* 0x000fe200078ec0ff */
[----:B------:R-:W4:Y:S01]  /*1490*/  S2UR UR13, SR_CgaCtaId ;  /* 0x00000000000d79c3 */ /* 0x000f220000008800 */
[----:B------:R-:W-:Y:S01]  /*14a0*/  UMOV UR12, 0x400 ;  /* 0x00000400000c7882 */ /* 0x000fe20000000000 */
[----:B------:R-:W-:Y:S01]  /*14b0*/  UMOV UR6, URZ ;  /* 0x0000003f00067c82 */ /* 0x000fe20008000000 */
[----:B------:R-:W-:Y:S01]  /*14c0*/  SHF.R.U32.HI R11, RZ, 0x7, R11 ;  /* 0x00000007ff0b7819 */ /* 0x000fe2000001160b */
[----:B------:R-:W-:Y:S01]  /*14d0*/  UMOV UR7, URZ ;  /* 0x0000003f00077c82 */ /* 0x000fe20008000000 */
[----:B------:R-:W-:Y:S01]  /*14e0*/  UMOV UR16, UR5 ;  /* 0x0000000500107c82 */ /* 0x000fe20008000000 */
[----:B------:R-:W-:Y:S02]  /*14f0*/  CS2R R16, SRZ ;  /* 0x0000000000107805 */ /* 0x000fe4000001ff00 */
[----:B------:R-:W-:Y:S01]  /*1500*/  CS2R R14, SRZ ;  /* 0x00000000000e7805 */ /* 0x000fe2000001ff00 */
[----:B01----:R-:W0:Y:S01]  /*1510*/  LDC R12, c[0x0][0x28c] ;  /* 0x0000a300ff0c7b82 */ /* 0x003e220000000800 */
[----:B------:R-:W1:Y:S01]  /*1520*/  SHFL.IDX PT, R11, R11, RZ, 0x1f ;  /* 0x00001fff0b0b7589 */ /* 0x000e6200000e0000 */
[----:B------:R-:W-:-:S02]  /*1530*/  CS2R R18, SRZ ;  /* 0x0000000000127805 */ /* 0x000fc4000001ff00 */
[----:B------:R-:W-:Y:S02]  /*1540*/  CS2R R20, SRZ ;  /* 0x0000000000147805 */ /* 0x000fe4000001ff00 */
[----:B------:R-:W-:Y:S02]  /*1550*/  CS2R R22, SRZ ;  /* 0x0000000000167805 */ /* 0x000fe4000001ff00 */
[----:B------:R-:W-:Y:S02]  /*1560*/  CS2R R88, SRZ ;  /* 0x0000000000587805 */ /* 0x000fe4000001ff00 */
[----:B------:R-:W-:Y:S02]  /*1570*/  CS2R R90, SRZ ;  /* 0x00000000005a7805 */ /* 0x000fe4000001ff00 */
[----:B------:R-:W-:Y:S02]  /*1580*/  CS2R R92, SRZ ;  /* 0x00000000005c7805 */ /* 0x000fe4000001ff00 */
        /* <DEDUP_REMOVED lines=16> */
[----:B0-----:R-:W-:Y:S02]  /*1690*/  ISETP.GE.AND P1, PT, R12, 0x1, PT ;  /* 0x000000010c00780c */ /* 0x001fe40003f26270 */
[----:B------:R-:W-:Y:S02]  /*16a0*/  CS2R R126, SRZ ;  /* 0x00000000007e7805 */ /* 0x000fe4000001ff00 */
[----:B-1----:R-:W-:-:S02]  /*16b0*/  R2UR UR8, R11 ;  /* 0x000000000b0872ca */ /* 0x002fc400000e0000 */
[----:B------:R-:W-:Y:S02]  /*16c0*/  CS2R R128, SRZ ;  /* 0x0000000000807805 */ /* 0x000fe4000001ff00 */
[----:B------:R-:W-:Y:S02]  /*16d0*/  CS2R R130, SRZ ;  /* 0x0000000000827805 */ /* 0x000fe4000001ff00 */
[----:B------:R-:W-:Y:S02]  /*16e0*/  CS2R R132, SRZ ;  /* 0x0000000000847805 */ /* 0x000fe4000001ff00 */
[----:B------:R-:W-:Y:S02]  /*16f0*/  CS2R R134, SRZ ;  /* 0x0000000000867805 */ /* 0x000fe4000001ff00 */
[----:B------:R-:W-:Y:S02]  /*1700*/  CS2R R136, SRZ ;  /* 0x0000000000887805 */ /* 0x000fe4000001ff00 */
[----:B------:R-:W-:-:S02]  /*1710*/  CS2R R138, SRZ ;  /* 0x00000000008a7805 */ /* 0x000fc4000001ff00 */
[----:B------:R-:W-:Y:S01]  /*1720*/  CS2R R140, SRZ ;  /* 0x00000000008c7805 */ /* 0x000fe2000001ff00 */
[----:B------:R-:W-:Y:S01]  /*1730*/  IMAD.U32 R144, RZ, RZ, UR4 ;  /* 0x00000004ff907e24 */ /* 0x000fe2000f8e00ff */
[----:B--23--:R-:W-:Y:S02]  /*1740*/  CS2R R24, SRZ ;  /* 0x0000000000187805 */ /* 0x00cfe4000001ff00 */
[----:B------:R-:W-:Y:S02]  /*1750*/  CS2R R26, SRZ ;  /* 0x00000000001a7805 */ /* 0x000fe4000001ff00 */
[----:B------:R-:W-:Y:S02]  /*1760*/  CS2R R28, SRZ ;  /* 0x00000000001c7805 */ /* 0x000fe4000001ff00 */
[----:B------:R-:W-:Y:S01]  /*1770*/  CS2R R30, SRZ ;  /* 0x00000000001e7805 */ /* 0x000fe2000001ff00 */
[----:B------:R-:W-:Y:S01]  /*1780*/  ULEA.HI UR10, UR8, UR8, URZ, 0x1 ;  /* 0x00000008080a7291 */ /* 0x000fe2000f8f083f */
[----:B------:R-:W-:-:S02]  /*1790*/  CS2R R32, SRZ ;  /* 0x0000000000207805 */ /* 0x000fc4000001ff00 */
[----:B------:R-:W-:Y:S02]  /*17a0*/  CS2R R34, SRZ ;  /* 0x0000000000227805 */ /* 0x000fe4000001ff00 */
[----:B------:R-:W-:Y:S01]  /*17b0*/  CS2R R36, SRZ ;  /* 0x0000000000247805 */ /* 0x000fe2000001ff00 */
[----:B------:R-:W-:Y:S01]  /*17c0*/  ULOP3.LUT UR11, UR10, 0x1ffffe, URZ, 0xc0, !UPT ;  /* 0x001ffffe0a0b7892 */ /* 0x000fe2000f8ec03f */
[----:B------:R-:W-:Y:S01]  /*17d0*/  CS2R R38, SRZ ;  /* 0x0000000000267805 */ /* 0x000fe2000001ff00 */
[----:B----4-:R-:W-:Y:S01]  /*17e0*/  ULEA UR10, UR13, UR12, 0x18 ;  /* 0x0000000c0d0a7291 */ /* 0x010fe2000f8ec03f */
[----:B------:R-:W-:Y:S01]  /*17f0*/  CS2R R40, SRZ ;  /* 0x0000000000287805 */ /* 0x000fe2000001ff00 */
[----:B------:R-:W-:Y:S01]  /*1800*/  UIADD3 UR11, UR8, -UR11, URZ ;  /* 0x8000000b080b7290 */ /* 0x000fe2000fffe03f */
[----:B------:R-:W-:Y:S02]  /*1810*/  CS2R R42, SRZ ;  /* 0x00000000002a7805 */ /* 0x000fe4000001ff00 */
[----:B------:R-:W-:Y:S01]  /*1820*/  CS2R R44, SRZ ;  /* 0x00000000002c7805 */ /* 0x000fe2000001ff00 */
[----:B------:R-:W-:Y:S01]  /*1830*/  UMOV UR8, URZ ;  /* 0x0000003f00087c82 */ /* 0x000fe20008000000 */
[----:B------:R-:W-:Y:S01]  /*1840*/  ULEA UR11, UR11, UR10, 0xb ;  /* 0x0000000a0b0b7291 */ /* 0x000fe2000f8e583f */
[----:B------:R-:W-:-:S02]  /*1850*/  CS2R R46, SRZ ;  /* 0x00000000002e7805 */ /* 0x000fc4000001ff00 */
[----:B------:R-:W-:Y:S02]  /*1860*/  CS2R R48, SRZ ;  /* 0x0000000000307805 */ /* 0x000fe4000001ff00 */
[----:B------:R-:W-:Y:S01]  /*1870*/  CS2R R50, SRZ ;  /* 0x0000000000327805 */ /* 0x000fe2000001ff00 */
[----:B------:R-:W-:Y:S01]  /*1880*/  UIADD3 UR11, UR11, 0x280, URZ ;  /* 0x000002800b0b7890 */ /* 0x000fe2000fffe03f */
[----:B------:R-:W-:Y:S02]  /*1890*/  CS2R R52, SRZ ;  /* 0x0000000000347805 */ /* 0x000fe4000001ff00 */
[----:B------:R-:W-:Y:S02]  /*18a0*/  CS2R R54, SRZ ;  /* 0x0000000000367805 */ /* 0x000fe4000001ff00 */
[----:B------:R-:W-:Y:S01]  /*18b0*/  CS2R R56, SRZ ;  /* 0x0000000000387805 */ /* 0x000fe2000001ff00 */
[----:B------:R-:W-:Y:S01]  /*18c0*/  USHF.R.U32.HI UR11, URZ, 0x4, UR11 ;  /* 0x000000043f0b7899 */ /* 0x000fe2000801160b */
[----:B------:R-:W-:-:S02]  /*18d0*/  CS2R R58, SRZ ;  /* 0x00000000003a7805 */ /* 0x000fc4000001ff00 */
[----:B------:R-:W-:Y:S02]  /*18e0*/  CS2R R60, SRZ ;  /* 0x00000000003c7805 */ /* 0x000fe4000001ff00 */
[----:B------:R-:W-:Y:S01]  /*18f0*/  CS2R R62, SRZ ;  /* 0x00000000003e7805 */ /* 0x000fe2000001ff00 */
[----:B------:R-:W-:Y:S01]  /*1900*/  ULOP3.LUT UR11, UR11, 0x3fff, URZ, 0xc0, !UPT ;  /* 0x00003fff0b0b7892 */ /* 0x000fe2000f8ec03f */
        /* <DEDUP_REMOVED lines=11> */
[----:B------:R-:W-:Y:S01]  /*19c0*/  CS2R R86, SRZ ;  /* 0x0000000000567805 */ /* 0x000fe2000001ff00 */
[----:B------:R-:W-:Y:S06]  /*19d0*/  @!P1 BRA `(.L_x_18) ;  /* 0x0000000800189947 */ /* 0x000fec0003800000 */
[----:B------:R-:W-:-:S13]  /*19e0*/  ISETP.NE.AND P2, PT, R143, 0x3, PT ;  /* 0x000000038f00780c */ /* 0x000fda0003f45270 */
[----:B------:R-:W-:Y:S05]  /*19f0*/  @!P2 BRA `(.L_x_19) ;  /* 0x000000000004a947 */ /* 0x000fea0003800000 */
[----:B------:R-:W-:Y:S01]  /*1a00*/  BPT.TRAP 0x1 ;  /* 0x000000040000795c */ /* 0x000fe20000300000 */
.L_x_19:
[----:B------:R-:W-:Y:S01]  /*1a10*/  ULEA UR6, UR5, UR10, 0x3 ;  /* 0x0000000a05067291 */ /* 0x000fe2000f8e183f */
[----:B------:R-:W-:-:S05]  /*1a20*/  IMAD.U32 R11, RZ, RZ, UR4 ;  /* 0x00000004ff0b7e24 */ /* 0x000fca000f8e00ff */
[----:B------:R-:W-:-:S04]  /*1a30*/  SHF.L.U32 R11, R11, 0x1f, RZ ;  /* 0x0000001f0b0b7819 */ /* 0x000fc800000006ff */
[----:B------:R0:W1:Y:S01]  /*1a40*/  SYNCS.PHASECHK.TRANS64.TRYWAIT P1, [UR6], R11 ;  /* 0x0000000bff0075a7 */ /* 0x0000620008020146 */
[----:B------:R-:W-:Y:S05]  /*1a50*/  @!P2 BRA `(.L_x_20) ;  /* 0x000000000004a947 */ /* 0x000fea0003800000 */
[----:B------:R-:W-:Y:S01]  /*1a60*/  BPT.TRAP 0x1 ;  /* 0x000000040000795c */ /* 0x000fe20000300000 */
.L_x_20:
[----:B-1----:R-:W-:Y:S05]  /*1a70*/  @P1 BRA `(.L_x_21) ;  /* 0x0000000000081947 */ /* 0x002fea0003800000 */
[----:B------:R-:W1:Y:S02]  /*1a80*/  SYNCS.PHASECHK.TRANS64.TRYWAIT P1, [UR6], R11 ;  /* 0x0000000bff0075a7 */ /* 0x000e640008020146 */
[----:B-1----:R-:W-:Y:S05]  /*1a90*/  @!P1 BRA `(.L_x_22) ;  /* 0x0000008800149947 */ /* 0x002fea0003800000 */
.L_x_21:
[----:B------:R-:W-:Y:S01]  /*1aa0*/  UIADD3 UR6, UR10, 0x1c280, URZ ;  /* 0x0001c2800a067890 */ /* 0x000fe2000fffe03f */
[----:B------:R-:W-:Y:S01]  /*1ab0*/  WARPGROUP.ARRIVE ;  /* 0x00000000000079c5 */ /* 0x000fe20000000000 */
[----:B------:R-:W-:Y:S01]  /*1ac0*/  ULDC UR7, c[0x0][0x50c] ;  /* 0x0001430000077ab9 */ /* 0x000fe20000000800 */
[----:B------:R-:W-:Y:S01]  /*1ad0*/  ULOP3.LUT UR12, UR11, 0x10000, URZ, 0xfc, !UPT ;  /* 0x000100000b0c7892 */ /* 0x000fe2000f8efc3f */
[----:B------:R-:W-:Y:S01]  /*1ae0*/  CS2R R16, SRZ ;  /* 0x0000000000107805 */ /* 0x000fe2000001ff00 */
[----:B------:R-:W-:Y:S01]  /*1af0*/  UISETP.NE.AND UP0, UPT, UR7, 0x1, UPT ;  /* 0x000000010700788c */ /* 0x000fe2000bf05270 */
[----:B------:R-:W-:Y:S01]  /*1b00*/  CS2R R14, SRZ ;  /* 0x00000000000e7805 */ /* 0x000fe2000001ff00 */
[----:B------:R-:W-:Y:S01]  /*1b10*/  USHF.R.U32.HI UR6, URZ, 0x4, UR6 ;  /* 0x000000043f067899 */ /* 0x000fe20008011606 */
[----:B------:R-:W-:Y:S01]  /*1b20*/  CS2R R18, SRZ ;  /* 0x0000000000127805 */ /* 0x000fe2000001ff00 */
[----:B------:R-:W-:Y:S01]  /*1b30*/  USEL UR7, URZ, 0x1, UP0 ;  /* 0x000000013f077887 */ /* 0x000fe20008000000 */
[----:B------:R-:W-:Y:S01]  /*1b40*/  CS2R R20, SRZ ;  /* 0x0000000000147805 */ /* 0x000fe2000001ff00 */
[----:B------:R-:W-:Y:S01]  /*1b50*/  ULOP3.LUT UR6, UR6, 0x3fff, URZ, 0xc0, !UPT ;  /* 0x00003fff06067892 */ /* 0x000fe2000f8ec03f */
[----:B------:R-:W-:Y:S01]  /*1b60*/  CS2R R22, SRZ ;  /* 0x0000000000167805 */ /* 0x000fe2000001ff00 */
[----:B------:R-:W-:Y:S01]  /*1b70*/  ULEA UR12, UR5, UR12, 0x8 ;  /* 0x0000000c050c7291 */ /* 0x000fe2000f8e403f */
[----:B------:R-:W-:Y:S01]  /*1b80*/  CS2R R88, SRZ ;  /* 0x0000000000587805 */ /* 0x000fe2000001ff00 */
[----:B------:R-:W-:Y:S01]  /*1b90*/  ULOP3.LUT UR6, UR6, 0x10000, URZ, 0xfc, !UPT ;  /* 0x0001000006067892 */ /* 0x000fe2000f8efc3f */
[----:B------:R-:W-:Y:S01]  /*1ba0*/  ISETP.NE.AND P1, PT, RZ, UR7, PT ;  /* 0x00000007ff007c0c */ /* 0x000fe2000bf25270 */
[----:B------:R-:W-:Y:S01]  /*1bb0*/  UMOV UR13, 0xc0000010 ;  /* 0xc0000010000d7882 */ /* 0x000fe20000000000 */
[----:B------:R-:W-:Y:S01]  /*1bc0*/  UMOV UR15, 0xc0000010 ;  /* 0xc0000010000f7882 */ /* 0x000fe20000000000 */
[----:B------:R-:W-:Y:S01]  /*1bd0*/  ULEA UR14, UR5, UR6, 0x8 ;  /* 0x00000006050e7291 */ /* 0x000fe2000f8e403f */
[----:B------:R-:W-:-:S02]  /*1be0*/  CS2R R90, SRZ ;  /* 0x00000000005a7805 */ /* 0x000fc4000001ff00 */
[----:B------:R-:W-:Y:S01]  /*1bf0*/  CS2R R92, SRZ ;  /* 0x00000000005c7805 */ /* 0x000fe2000001ff00 */
[----:B------:R-:W-:Y:S01]  /*1c00*/  UMOV UR6, 0x1 ;  /* 0x0000000100067882 */ /* 0x000fe20000000000 */
[----:B------:R-:W-:Y:S02]  /*1c10*/  CS2R R94, SRZ ;  /* 0x00000000005e7805 */ /* 0x000fe4000001ff00 */
[----:B------:R-:W-:Y:S02]  /*1c20*/  CS2R R96, SRZ ;  /* 0x0000000000607805 */ /* 0x000fe4000001ff00 */
[----:B------:R-:W-:Y:S02]  /*1c30*/  CS2R R98, SRZ ;  /* 0x0000000000627805 */ /* 0x000fe4000001ff00 */
[----:B------:R-:W-:Y:S02]  /*1c40*/  CS2R R100, SRZ ;  /* 0x0000000000647805 */ /* 0x000fe4000001ff00 */
[----:B------:R-:W-:Y:S01]  /*1c50*/  CS2R R102, SRZ ;  /* 0x0000000000667805 */ /* 0x000fe2000001ff00 */
[----:B------:R-:W-:Y:S01]  /*1c60*/  QGMMA.64x128x32.F32.E4M3.E4M3 R24, gdesc[UR12], RZ, !UPT, gsb0 ;  /* 0x01e000000c1879f3 */ /* 0x000fe2000c0008ff */
        /* <DEDUP_REMOVED lines=18> */
[----:B------:R-:W-:Y:S01]  /*1d90*/  CS2R R140, SRZ ;  /* 0x00000000008c7805 */ /* 0x000fe2000001ff00 */
[----:B------:R-:W-:Y:S06]  /*1da0*/  @!P1 BRA `(.L_x_23) ;  /* 0x0000000400089947 */ /* 0x000fec0003800000 */
[----:B------:R-:W-:Y:S02]  /*1db0*/  WARPGROUP.DEPBAR.LE gsb0, 0x0 ;  /* 0x00008000000079c5 */ /* 0x000fe40000010000 */
[----:B------:R-:W-:-:S01]  /*1dc0*/  FADD R141, RZ, R24 ;  /* 0x00000018ff8d7221 */ /* 0x000fc20000000000 */
[----:B------:R-:W-:Y:S01]  /*1dd0*/  FADD R140, RZ, R25 ;  /* 0x00000019ff8c7221 */ /* 0x000fe20000000000 */
        /* <DEDUP_REMOVED lines=62> */
[----:B------:R-:W-:-:S06]  /*21c0*/  UMOV UR6, URZ ;  /* 0x0000003f00067c82 */ /* 0x000fcc0008000000 */
.L_x_23:
[----:B------:R-:W-:-:S04]  /*21d0*/  UIADD3 UR16, UR5, 0x1, URZ ;  /* 0x0000000105107890 */ /* 0x000fc8000fffe03f */
[----:B------:R-:W-:-:S04]  /*21e0*/  UISETP.NE.AND UP0, UPT, UR16, 0x1c, UPT ;  /* 0x0000001c1000788c */ /* 0x000fc8000bf05270 */
[----:B------:R-:W-:Y:S02]  /*21f0*/  USEL UR8, URZ, 0x1, UP0 ;  /* 0x000000013f087887 */ /* 0x000fe40008000000 */
[----:B------:R-:W-:Y:S02]  /*2200*/  USEL UR16, UR16, URZ, UP0 ;  /* 0x0000003f10107287 */ /* 0x000fe40008000000 */
[----:B------:R-:W-:-:S06]  /*2210*/  ULOP3.LUT UR8, UR4, UR8, URZ, 0x3c, !UPT ;  /* 0x0000000804087292 */ /* 0x000fcc000f8e3c3f */
[----:B------:R-:W-:Y:S01]  /*2220*/  IMAD.U32 R144, RZ, RZ, UR8 ;  /* 0x00000008ff907e24 */ /* 0x000fe2000f8e00ff */
[----:B------:R-:W-:-:S06]  /*2230*/  UMOV UR8, 0x1 ;  /* 0x0000000100087882 */ /* 0x000fcc0000000000 */
.L_x_18:
[----:B------:R-:W-:-:S04]  /*2240*/  UISETP.LT.AND UP0, UPT, UR9, 0x1, UPT ;  /* 0x000000010900788c */ /* 0x000fc8000bf01270 */
[----:B------:R-:W-:-:S04]  /*2250*/  USEL UR12, UR9, 0x1, UP0 ;  /* 0x00000001090c7887 */ /* 0x000fc80008000000 */
[----:B------:R-:W-:-:S04]  /*2260*/  UIADD3 UR12, UR9, -UR12, URZ ;  /* 0x8000000c090c7290 */ /* 0x000fc8000fffe03f */
[----:B------:R-:W-:-:S06]  /*2270*/  UISETP.GE.AND UP0, UPT, UR12, 0x1, UPT ;  /* 0x000000010c00788c */ /* 0x000fcc000bf06270 */
[----:B------:R-:W-:-:S13]  /*2280*/  PLOP3.LUT P1, PT, PT, PT, UP0, 0x80, 0x0 ;  /* 0x000000000000781c */ /* 0x000fda0003f2f008 */
[----:B------:R-:W-:Y:S05]  /*2290*/  @!P1 BRA `(.L_x_24) ;  /* 0x0000000400f09947 */ /* 0x000fea0003800000 */
[----:B01----:R-:W-:Y:S01]  /*22a0*/  IMAD.U32 R11, RZ, RZ, UR12 ;  /* 0x0000000cff0b7e24 */ /* 0x003fe2000f8e00ff */
[----:B------:R-:W-:Y:S01]  /*22b0*/  ULDC UR17, c[0x0][0x50c] ;  /* 0x0001430000117ab9 */ /* 0x000fe20000000800 */
[----:B------:R-:W-:-:S07]  /*22c0*/  IMAD.U32 R12, RZ, RZ, UR5 ;  /* 0x00000005ff0c7e24 */ /* 0x000fce000f8e00ff */
.L_x_32:
[----:B------:R-:W-:-:S13]  /*22d0*/  ISETP.NE.AND P2, PT, R143, 0x3, PT ;  /* 0x000000038f00780c */ /* 0x000fda0003f45270 */
[----:B0-----:R-:W-:Y:S05]  /*22e0*/  @!P2 BRA `(.L_x_25) ;  /* 0x000000000004a947 */ /* 0x001fea0003800000 */
[----:B------:R-:W-:Y:S01]  /*22f0*/  BPT.TRAP 0x1 ;  /* 0x000000040000795c */ /* 0x000fe20000300000 */
.L_x_25:
[----:B------:R-:W0:Y:S01]  /*2300*/  S2UR UR12, SR_CgaCtaId ;  /* 0x00000000000c79c3 */ /* 0x000e220000008800 */
[----:B------:R-:W-:Y:S01]  /*2310*/  UMOV UR10, 0x400 ;  /* 0x00000400000a7882 */ /* 0x000fe20000000000 */
[----:B------:R-:W-:Y:S01]  /*2320*/  SHF.L.U32 R13, R144, 0x1f, RZ ;  /* 0x0000001f900d7819 */ /* 0x000fe200000006ff */
[----:B0-----:R-:W-:-:S04]  /*2330*/  ULEA UR10, UR12, UR10, 0x18 ;  /* 0x0000000a0c0a7291 */ /* 0x001fc8000f8ec03f */
[----:B------:R-:W-:-:S09]  /*2340*/  ULEA UR12, UR16, UR10, 0x3 ;  /* 0x0000000a100c7291 */ /* 0x000fd2000f8e183f */
[----:B------:R0:W1:Y:S01]  /*2350*/  SYNCS.PHASECHK.TRANS64.TRYWAIT P1, [UR12], R13 ;  /* 0x0000000dff0075a7 */ /* 0x000062000802014c */
[----:B------:R-:W-:Y:S05]  /*2360*/  @!P2 BRA `(.L_x_26) ;  /* 0x000000000004a947 */ /* 0x000fea0003800000 */
[----:B------:R-:W-:Y:S01]  /*2370*/  BPT.TRAP 0x1 ;  /* 0x000000040000795c */ /* 0x000fe20000300000 */
.L_x_26:
[----:B-1----:R-:W-:Y:S05]  /*2380*/  @P1 BRA `(.L_x_27) ;  /* 0x0000000000081947 */ /* 0x002fea0003800000 */
[----:B------:R-:W1:Y:S02]  /*2390*/  SYNCS.PHASECHK.TRANS64.TRYWAIT P1, [UR12], R13 ;  /* 0x0000000dff0075a7 */ /* 0x000e64000802014c */
[----:B-1----:R-:W-:Y:S05]  /*23a0*/  @!P1 BRA `(.L_x_28) ;  /* 0x0000007c00e89947 */ /* 0x002fea0003800000 */
.L_x_27:
[----:B------:R-:W-:Y:S01]  /*23b0*/  UIADD3 UR12, UR10, 0x1c280, URZ ;  /* 0x0001c2800a0c7890 */ /* 0x000fe2000fffe03f */
[----:B------:R-:W-:Y:S01]  /*23c0*/  WARPGROUP.ARRIVE ;  /* 0x00000000000079c5 */ /* 0x000fe20000000000 */
[----:B------:R-:W-:Y:S02]  /*23d0*/  UISETP.NE.AND UP0, UPT, UR7, URZ, UPT ;  /* 0x0000003f0700728c */ /* 0x000fe4000bf05270 */
[----:B------:R-:W-:Y:S02]  /*23e0*/  USHF.R.U32.HI UR12, URZ, 0x4, UR12 ;  /* 0x000000043f0c7899 */ /* 0x000fe4000801160c */
[----:B------:R-:W-:Y:S02]  /*23f0*/  USEL UR8, UR8, URZ, !UP0 ;  /* 0x0000003f08087287 */ /* 0x000fe4000c000000 */
[----:B------:R-:W-:Y:S02]  /*2400*/  ULOP3.LUT UR7, UR12, 0x3fff, URZ, 0xc0, !UPT ;  /* 0x00003fff0c077892 */ /* 0x000fe4000f8ec03f */
[----:B------:R-:W-:-:S02]  /*2410*/  ULOP3.LUT UR12, UR11, 0x10000, URZ, 0xfc, !UPT ;  /* 0x000100000b0c7892 */ /* 0x000fc4000f8efc3f */
[----:B------:R-:W-:Y:S02]  /*2420*/  ULOP3.LUT UR7, UR7, 0x10000, URZ, 0xfc, !UPT ;  /* 0x0001000007077892 */ /* 0x000fe4000f8efc3f */
[----:B------:R-:W-:Y:S02]  /*2430*/  UISETP.NE.U32.AND UP0, UPT, UR8, URZ, UPT ;  /* 0x0000003f0800728c */ /* 0x000fe4000bf05070 */
[----:B------:R-:W-:Y:S02]  /*2440*/  ULEA UR12, UR16, UR12, 0x8 ;  /* 0x0000000c100c7291 */ /* 0x000fe4000f8e403f */
[----:B------:R-:W-:Y:S01]  /*2450*/  ULEA UR14, UR16, UR7, 0x8 ;  /* 0x00000007100e7291 */ /* 0x000fe2000f8e403f */
[----:B------:R-:W-:Y:S01]  /*2460*/  UMOV UR13, 0xc0000010 ;  /* 0xc0000010000d7882 */ /* 0x000fe20000000000 */
[----:B------:R-:W-:Y:S01]  /*2470*/  UMOV UR15, 0xc0000010 ;  /* 0xc0000010000f7882 */ /* 0x000fe20000000000 */
[----:B------:R-:W-:-:S06]  /*2480*/  UIADD3 UR6, UR6, 0x1, URZ ;  /* 0x0000000106067890 */ /* 0x000fcc000fffe03f */
[----:B------:R-:W-:Y:S01]  /*2490*/  QGMMA.64x128x32.F32.E4M3.E4M3 R24, gdesc[UR12], R24, UP0, gsb0 ;  /* 0x01e000000c1879f3 */ /* 0x000fe2000b800818 */
[----:B------:R-:W-:-:S04]  /*24a0*/  UISETP.NE.AND UP0, UPT, UR6, UR17, UPT ;  /* 0x000000110600728c */ /* 0x000fc8000bf05270 */
[----:B------:R-:W-:-:S06]  /*24b0*/  USEL UR7, URZ, 0x1, UP0 ;  /* 0x000000013f077887 */ /* 0x000fcc0008000000 */
[----:B------:R-:W-:Y:S01]  /*24c0*/  ISETP.NE.AND P1, PT, RZ, UR7, PT ;  /* 0x00000007ff007c0c */ /* 0x000fe2000bf25270 */
[----:B------:R-:W-:-:S12]  /*24d0*/  WARPGROUP.DEPBAR.LE gsb0, 0x1 ;  /* 0x00008000000079c5 */ /* 0x000fd80000010100 */
[----:B------:R-:W-:Y:S05]  /*24e0*/  @!P1 BRA `(.L_x_29) ;  /* 0x0000000400089947 */ /* 0x000fea0003800000 */
[----:B------:R-:W-:Y:S02]  /*24f0*/  WARPGROUP.DEPBAR.LE gsb0, 0x0 ;  /* 0x00008000000079c5 */ /* 0x000fe40000010000 */
[----:B------:R-:W-:-:S01]  /*2500*/  FADD R141, R24, R141 ;  /* 0x0000008d188d7221 */ /* 0x000fc20000000000 */
[----:B------:R-:W-:Y:S01]  /*2510*/  FADD R140, R25, R140 ;  /* 0x0000008c198c7221 */ /* 0x000fe20000000000 */
        /* <DEDUP_REMOVED lines=62> */
[----:B------:R-:W-:-:S06]  /*2900*/  UMOV UR6, URZ ;  /* 0x0000003f00067c82 */ /* 0x000fcc0008000000 */
.L_x_29:
[----:B------:R-:W-:Y:S05]  /*2910*/  @!P2 BRA `(.L_x_30) ;  /* 0x000000000004a947 */ /* 0x000fea0003800000 */
[----:B------:R-:W-:Y:S01]  /*2920*/  BPT.TRAP 0x1 ;  /* 0x000000040000795c */ /* 0x000fe20000300000 */
.L_x_30:
[----:B01----:R-:W-:Y:S02]  /*2930*/  @P0 LEA R13, R12, UR10, 0x3 ;  /* 0x0000000a0c0d0c11 */ /* 0x003fe4000f8e18ff */
[----:B------:R-:W-:-:S03]  /*2940*/  ISETP.GT.U32.AND P1, PT, R4, 0x1, PT ;  /* 0x000000010400780c */ /* 0x000fc60003f24070 */
[----:B------:R-:W-:-:S05]  /*2950*/  @P0 VIADD R142, R13, 0xe0 ;  /* 0x000000e00d8e0836 */ /* 0x000fca0000000000 */
[----:B------:R-:W-:-:S04]  /*2960*/  @P0 PRMT R142, R5, 0x654, R142 ;  /* 0x00000654058e0816 */ /* 0x000fc8000000008e */
[----:B------:R0:W-:Y:S01]  /*2970*/  @P0 SYNCS.ARRIVE.TRANS64.RED.A1T0 RZ, [R142+URZ], RZ ;  /* 0x000000ff8eff09a7 */ /* 0x0001e2000810043f */
[----:B------:R-:W-:Y:S05]  /*2980*/  @P1 BRA `(.L_x_31) ;  /* 0x0000000000041947 */ /* 0x000fea0003800000 */
[----:B------:R-:W-:Y:S01]  /*2990*/  BPT.TRAP 0x1 ;  /* 0x000000040000795c */ /* 0x000fe20000300000 */
.L_x_31:
[----:B------:R-:W-:Y:S01]  /*29a0*/  UIADD3 UR16, UR16, 0x1, URZ ;  /* 0x0000000110107890 */ /* 0x000fe2000fffe03f */
[C---:B------:R-:W-:Y:S01]  /*29b0*/  ISETP.GT.AND P2, PT, R11.reuse, 0x1, PT ;  /* 0x000000010b00780c */ /* 0x040fe20003f44270 */
[----:B------:R-:W-:Y:S02]  /*29c0*/  VIADD R12, R12, 0x1 ;  /* 0x000000010c0c7836 */ /* 0x000fe40000000000 */
[----:B------:R-:W-:Y:S01]  /*29d0*/  UISETP.NE.AND UP0, UPT, UR16, 0x1c, UPT ;  /* 0x0000001c1000788c */ /* 0x000fe2000bf05270 */
[----:B------:R-:W-:Y:S02]  /*29e0*/  VIADD R11, R11, 0xffffffff ;  /* 0xffffffff0b0b7836 */ /* 0x000fe40000000000 */
[C---:B------:R-:W-:Y:S01]  /*29f0*/  ISETP.NE.AND P1, PT, R12.reuse, 0x1c, PT ;  /* 0x0000001c0c00780c */ /* 0x040fe20003f25270 */
[----:B------:R-:W-:Y:S02]  /*2a00*/  USEL UR8, URZ, 0x1, UP0 ;  /* 0x000000013f087887 */ /* 0x000fe40008000000 */
[----:B------:R-:W-:Y:S01]  /*2a10*/  USEL UR16, UR16, URZ, UP0 ;  /* 0x0000003f10107287 */ /* 0x000fe20008000000 */
[----:B------:R-:W-:-:S03]  /*2a20*/  SEL R12, R12, RZ, P1 ;  /* 0x000000ff0c0c7207 */ /* 0x000fc60000800000 */
[----:B------:R-:W-:Y:S01]  /*2a30*/  LOP3.LUT R144, R144, UR8, RZ, 0x3c, !PT ;  /* 0x0000000890907c12 */ /* 0x000fe2000f8e3cff */
[----:B------:R-:W-:Y:S01]  /*2a40*/  UMOV UR8, 0x1 ;  /* 0x0000000100087882 */ /* 0x000fe20000000000 */
[----:B------:R-:W-:Y:S06]  /*2a50*/  @P2 BRA `(.L_x_32) ;  /* 0xfffffff8001c2947 */ /* 0x000fec000383ffff */
.L_x_24:
[----:B------:R-:W-:Y:S01]  /*2a60*/  UISETP.NE.AND UP0, UPT, UR6, URZ, UPT ;  /* 0x0000003f0600728c */ /* 0x000fe2000bf05270 */
[----:B01----:R-:W0:Y:S03]  /*2a70*/  LDC R11, c[0x0][0x28c] ;  /* 0x0000a300ff0b7b82 */ /* 0x003e260000000800 */
[----:B------:R-:W-:-:S06]  /*2a80*/  USEL UR6, URZ, 0x1, !UP0 ;  /* 0x000000013f067887 */ /* 0x000fcc000c000000 */
[----:B------:R-:W-:Y:S02]  /*2a90*/  ISETP.NE.AND P1, PT, RZ, UR6, PT ;  /* 0x00000006ff007c0c */ /* 0x000fe4000bf25270 */
[----:B0-----:R-:W-:-:S11]  /*2aa0*/  ISETP.GE.AND P2, PT, R11, 0x1, PT ;  /* 0x000000010b00780c */ /* 0x001fd60003f46270 */
[----:B------:R-:W-:Y:S05]  /*2ab0*/  @!P1 BRA `(.L_x_33) ;  /* 0x0000000400049947 */ /* 0x000fea0003800000 */
[----:B------:R-:W-:Y:S02]  /*2ac0*/  WARPGROUP.DEPBAR.LE gsb0, 0x0 ;  /* 0x00008000000079c5 */ /* 0x000fe40000010000 */
[----:B------:R-:W-:Y:S01]  /*2ad0*/  FADD R141, R24, R141 ;  /* 0x0000008d188d7221 */ /* 0x000fe20000000000 */
        /* <DEDUP_REMOVED lines=62> */
[----:B------:R-:W-:-:S07]  /*2ec0*/  FADD R16, R16, R87 ;  /* 0x0000005710107221 */ /* 0x000fce0000000000 */
.L_x_33:
[----:B------:R-:W-:Y:S02]  /*2ed0*/  WARPGROUP.DEPBAR.LE gsb0, 0x0 ;  /* 0x00008000000079c5 */ /* 0x000fe40000010000 */
[----:B------:R-:W-:Y:S05]  /*2ee0*/  @!P2 BRA `(.L_x_34) ;  /* 0x000000000050a947 */ /* 0x000fea0003800000 */
[----:B------:R-:W-:-:S13]  /*2ef0*/  ISETP.NE.AND P1, PT, R143, 0x3, PT ;  /* 0x000000038f00780c */ /* 0x000fda0003f25270 */
[----:B------:R-:W-:Y:S05]  /*2f00*/  @!P1 BRA `(.L_x_35) ;  /* 0x0000000000049947 */ /* 0x000fea0003800000 */
[----:B------:R-:W-:Y:S01]  /*2f10*/  BPT.TRAP 0x1 ;  /* 0x000000040000795c */ /* 0x000fe20000300000 */
.L_x_35:
[----:B------:R-:W-:Y:S01]  /*2f20*/  BSSY B0, `(.L_x_36) ;  /* 0x000000e000007945 */ /* 0x000fe20003800000 */
[----:B------:R-:W-:-:S03]  /*2f30*/  ISETP.GT.U32.AND P1, PT, R4, 0x1, PT ;  /* 0x000000010400780c */ /* 0x000fc60003f24070 */
[----:B------:R-:W-:Y:S10]  /*2f40*/  @!P0 BRA `(.L_x_37) ;  /* 0x00000000002c8947 */ /* 0x000ff40003800000 */
[----:B------:R-:W-:-:S04]  /*2f50*/  UISETP.LT.AND UP0, UPT, UR9, 0x1, UPT ;  /* 0x000000010900788c */ /* 0x000fc8000bf01270 */
[----:B------:R-:W-:-:S04]  /*2f60*/  USEL UR8, UR9, 0x1, UP0 ;  /* 0x0000000109087887 */ /* 0x000fc80008000000 */
[----:B------:R-:W-:-:S04]  /*2f70*/  UIADD3 UR8, UR5, UR9, -UR8 ;  /* 0x0000000905087290 */ /* 0x000fc8000fffe808 */
[----:B------:R-:W-:-:S04]  /*2f80*/  USHF.R.U32.HI UR6, URZ, 0x2, UR8 ;  /* 0x000000023f067899 */ /* 0x000fc80008011608 */
[----:B------:R-:W-:-:S04]  /*2f90*/  UIMAD.WIDE.U32 UR6, UR6, 0x24924925, URZ ;  /* 0x24924925060678a5 */ /* 0x000fc8000f8e003f */
[----:B------:R-:W-:-:S04]  /*2fa0*/  UIMAD UR6, UR7, -0x1c, UR8 ;  /* 0xffffffe4070678a4 */ /* 0x000fc8000f8e0208 */
[----:B------:R-:W-:-:S04]  /*2fb0*/  ULEA UR6, UR6, UR10, 0x3 ;  /* 0x0000000a06067291 */ /* 0x000fc8000f8e183f */
[----:B------:R-:W-:-:S06]  /*2fc0*/  UIADD3 UR6, UR6, 0xe0, URZ ;  /* 0x000000e006067890 */ /* 0x000fcc000fffe03f */
[----:B------:R-:W-:-:S05]  /*2fd0*/  IMAD.U32 R12, RZ, RZ, UR6 ;  /* 0x00000006ff0c7e24 */ /* 0x000fca000f8e00ff */
[----:B------:R-:W-:-:S04]  /*2fe0*/  PRMT R11, R5, 0x654, R12 ;  /* 0x00000654050b7816 */ /* 0x000fc8000000000c */
[----:B------:R0:W-:Y:S03]  /*2ff0*/  SYNCS.ARRIVE.TRANS64.RED.A1T0 RZ, [R11+URZ], RZ ;  /* 0x000000ff0bff79a7 */ /* 0x0001e6000810043f */
.L_x_37:
[----:B------:R-:W-:Y:S05]  /*3000*/  BSYNC B0 ;  /* 0x0000000000007941 */ /* 0x000fea0003800000 */
.L_x_36:
[----:B------:R-:W-:Y:S05]  /*3010*/  @P1 BRA `(.L_x_34) ;  /* 0x0000000000041947 */ /* 0x000fea0003800000 */
[----:B------:R-:W-:Y:S01]  /*3020*/  BPT.TRAP 0x1 ;  /* 0x000000040000795c */ /* 0x000fe20000300000 */
.L_x_34:
[----:B------:R-:W1:Y:S01]  /*3030*/  LDC R25, c[0x0][0x288] ;  /* 0x0000a200ff197b82 */ /* 0x000e620000000800 */
[----:B------:R-:W-:Y:S01]  /*3040*/  IMAD.SHL.U32 R31, R10, 0x80, RZ ;  /* 0x000000800a1f7824 */ /* 0x000fe200078e00ff */
[--C-:B0-----:R-:W-:Y:S01]  /*3050*/  SHF.R.U32.HI R11, RZ, 0x2, R0.reuse ;  /* 0x00000002ff0b7819 */ /* 0x101fe20000011600 */
[----:B------:R-:W-:Y:S01]  /*3060*/  UIADD3 UR5, UR9, UR5, URZ ;  /* 0x0000000509057290 */ /* 0x000fe2000fffe03f */
[C---:B------:R-:W-:Y:S01]  /*3070*/  LOP3.LUT R13, R0.reuse, 0x60, RZ, 0xc0, !PT ;  /* 0x00000060000d7812 */ /* 0x040fe200078ec0ff */
[----:B------:R-:W-:Y:S01]  /*3080*/  IMAD.SHL.U32 R33, R7, 0x80, RZ ;  /* 0x0000008007217824 */ /* 0x000fe200078e00ff */
[----:B------:R-:W-:Y:S01]  /*3090*/  SHF.R.U32.HI R24, RZ, 0x7, R0 ;  /* 0x00000007ff187819 */ /* 0x000fe20000011600 */
[----:B------:R-:W-:Y:S01]  /*30a0*/  UISETP.GT.U32.AND UP0, UPT, UR5, 0x1b, UPT ;  /* 0x0000001b0500788c */ /* 0x000fe2000bf04070 */
[----:B------:R-:W-:Y:S01]  /*30b0*/  LOP3.LUT R12, R11, 0x7, RZ, 0xc0, !PT ;  /* 0x000000070b0c7812 */ /* 0x000fe200078ec0ff */
[----:B------:R-:W-:Y:S01]  /*30c0*/  IMAD.SHL.U32 R28, R0, 0x2, RZ ;  /* 0x00000002001c7824 */ /* 0x000fe200078e00ff */
[----:B------:R-:W-:Y:S01]  /*30d0*/  SHF.R.U32.HI R27, RZ, 0x1, R13 ;  /* 0x00000001ff1b7819 */ /* 0x000fe2000001160d */
[----:B------:R-:W-:Y:S01]  /*30e0*/  ULDC UR12, c[0x0][0x284] ;  /* 0x0000a100000c7ab9 */ /* 0x000fe20000000800 */
[----:B------:R-:W-:Y:S01]  /*30f0*/  LOP3.LUT R11, R24, 0x1, RZ, 0xc0, !PT ;  /* 0x00000001180b7812 */ /* 0x000fe200078ec0ff */
[----:B------:R-:W-:Y:S01]  /*3100*/  UISETP.LT.U32.AND UP0, UPT, UR9, 0x1c, UP0 ;  /* 0x0000001c0900788c */ /* 0x000fe20008701070 */
[----:B------:R-:W-:Y:S01]  /*3110*/  IADD3 R26, RZ, -R27, -R12 ;  /* 0x8000001bff1a7210 */ /* 0x000fe20007ffe80c */
[----:B------:R-:W-:Y:S01]  /*3120*/  UISETP.GE.U32.AND UP1, UPT, UR9, 0x1c, UPT ;  /* 0x0000001c0900788c */ /* 0x000fe2000bf26070 */
[----:B------:R-:W-:Y:S01]  /*3130*/  SHF.R.S32.HI R32, RZ, 0x1f, R6 ;  /* 0x0000001fff207819 */ /* 0x000fe20000011406 */
[----:B------:R-:W-:Y:S01]  /*3140*/  IMAD.SHL.U32 R13, R11, 0x40, RZ ;  /* 0x000000400b0d7824 */ /* 0x000fe200078e00ff */
[----:B------:R-:W-:Y:S01]  /*3150*/  LOP3.LUT R28, R31, 0x6, R28, 0xf8, !PT ;  /* 0x000000061f1c7812 */ /* 0x000fe200078ef81c */
[----:B------:R-:W-:Y:S01]  /*3160*/  ULDC.64 UR10, c[0x0][0x5d0] ;  /* 0x00017400000a7ab9 */ /* 0x000fe20000000a00 */
[----:B------:R-:W-:Y:S01]  /*3170*/  LOP3.LUT R24, R0, 0x3, RZ, 0xc0, !PT ;  /* 0x0000000300187812 */ /* 0x000fe200078ec0ff */
[----:B------:R-:W-:Y:S01]  /*3180*/  USHF.R.U32.HI UR6, URZ, 0x2, UR5 ;  /* 0x000000023f067899 */ /* 0x000fe20008011605 */
[----:B------:R-:W-:Y:S01]  /*3190*/  IMAD R26, R11, -0x40, R26 ;  /* 0xffffffc00b1a7824 */ /* 0x000fe200078e021a */
[----:B------:R-:W-:Y:S01]  /*31a0*/  USEL UR8, URZ, 0x1, !UP0 ;  /* 0x000000013f087887 */ /* 0x000fe2000c000000 */
[----:B-1----:R-:W-:Y:S01]  /*31b0*/  ISETP.GE.AND P1, PT, R31, R25, PT ;  /* 0x000000191f00720c */ /* 0x002fe20003f26270 */
[----:B------:R-:W-:Y:S01]  /*31c0*/  IMAD R11, R32, UR10, RZ ;  /* 0x0000000a200b7c24 */ /* 0x000fe2000f8e02ff */
[----:B------:R-:W-:Y:S01]  /*31d0*/  SHF.R.S32.HI R29, RZ, 0x1f, R28 ;  /* 0x0000001fff1d7819 */ /* 0x000fe2000001141c */
[----:B------:R-:W-:Y:S01]  /*31e0*/  UIMAD.WIDE.U32 UR6, UR6, 0x24924925, URZ ;  /* 0x24924925060678a5 */ /* 0x000fe2000f8e003f */
[----:B------:R-:W-:Y:S01]  /*31f0*/  ISETP.GE.OR P1, PT, R33, UR12, P1 ;  /* 0x0000000c21007c0c */ /* 0x000fe20008f26670 */
[----:B------:R-:W-:Y:S01]  /*3200*/  ULOP3.LUT UR4, UR4, UR8, URZ, 0x3c, !UPT ;  /* 0x0000000804047292 */ /* 0x000fe2000f8e3c3f */
[----:B------:R-:W-:Y:S01]  /*3210*/  LOP3.LUT R13, R13, 0x40, R12, 0xe2, !PT ;  /* 0x000000400d0d7812 */ /* 0x000fe200078ee20c */
[----:B------:R-:W-:Y:S01]  /*3220*/  IMAD R12, R24, -0x2, R25 ;  /* 0xfffffffe180c7824 */ /* 0x000fe200078e0219 */
[----:B------:R-:W-:Y:S01]  /*3230*/  UIMAD UR5, UR7, -0x1c, UR5 ;  /* 0xffffffe4070578a4 */ /* 0x000fe2000f8e0205 */
[----:B------:R-:W-:Y:S01]  /*3240*/  IMAD.WIDE R24, R7, 0x80, RZ ;  /* 0x0000008007187825 */ /* 0x000fe200078e02ff */
[----:B------:R-:W-:Y:S01]  /*3250*/  @UP1 ULOP3.LUT UR4, UR4, 0x1, UR7, 0x78, !UPT ;  /* 0x0000000104041892 */ /* 0x000fe2000f8e7807 */
[----:B------:R-:W-:-:S02]  /*3260*/  IADD3 R33, -R33, UR12, R26 ;  /* 0x0000000c21217c10 */ /* 0x000fc4000fffe11a */
[----:B------:R-:W-:Y:S01]  /*3270*/  IMAD R7, R6, UR11, R11 ;  /* 0x0000000b06077c24 */ /* 0x000fe2000f8e020b */
[----:B------:R-:W-:Y:S01]  /*3280*/  LOP3.LUT R35, R24, R13, R27, 0xfe, !PT ;  /* 0x0000000d18237212 */ /* 0x000fe200078efe1b */
[----:B------:R-:W-:-:S04]  /*3290*/  IMAD.WIDE.U32 R10, R6, UR10, R28 ;  /* 0x0000000a060a7c25 */ /* 0x000fc8000f8e001c */
[----:B------:R-:W-:Y:S02]  /*32a0*/  IMAD.IADD R11, R11, 0x1, R7 ;  /* 0x000000010b0b7824 */ /* 0x000fe400078e0207 */
[----:B------:R-:W-:Y:S02]  /*32b0*/  IMAD.IADD R27, R12, 0x1, -R31 ;  /* 0x000000010c1b7824 */ /* 0x000fe400078e0a1f */
[----:B------:R-:W-:Y:S01]  /*32c0*/  IMAD.MOV.U32 R26, RZ, RZ, -0x1 ;  /* 0xffffffffff1a7424 */ /* 0x000fe200078e00ff */
[----:B------:R-:W-:Y:S06]  /*32d0*/  @P1 BRA `(.L_x_38) ;  /* 0x0000004400a41947 */ /* 0x000fec0003800000 */
[----:B------:R-:W0:Y:S01]  /*32e0*/  LDC.64 R30, c[0x0][0x5c8] ;  /* 0x00017200ff1e7b82 */ /* 0x000e220000000a00 */
[----:B------:R-:W-:Y:S01]  /*32f0*/  ULDC.64 UR6, c[0x0][0x5c0] ;  /* 0x0001700000067ab9 */ /* 0x000fe20000000a00 */
[----:B------:R-:W-:Y:S01]  /*3300*/  BSSY B0, `(.L_x_38) ;  /* 0x0000466000007945 */ /* 0x000fe20003800000 */
[-C--:B0-----:R-:W-:Y:S02]  /*3310*/  IMAD R12, R25, R30.reuse, RZ ;  /* 0x0000001e190c7224 */ /* 0x081fe400078e02ff */
[----:B------:R-:W-:-:S04]  /*3320*/  IMAD.WIDE.U32 R10, R35, R30, R10 ;  /* 0x0000001e230a7225 */ /* 0x000fc800078e000a */
[----:B------:R-:W-:Y:S01]  /*3330*/  IMAD R13, R35, R31, R12 ;  /* 0x0000001f230d7224 */ /* 0x000fe200078e020c */
[----:B------:R-:W-:Y:S02]  /*3340*/  LEA R7, P1, R30, R10, 0x3 ;  /* 0x0000000a1e077211 */ /* 0x000fe400078218ff */
[----:B------:R-:W-:Y:S01]  /*3350*/  IADD3 R12, P2, R10, UR6, RZ ;  /* 0x000000060a0c7c10 */ /* 0x000fe2000ff5e0ff */
[----:B------:R-:W-:Y:S01]  /*3360*/  IMAD.IADD R13, R11, 0x1, R13 ;  /* 0x000000010b0d7824 */ /* 0x000fe200078e020d */
[----:B------:R-:W-:-:S04]  /*3370*/  IADD3 R10, P4, R7, UR6, RZ ;  /* 0x00000006070a7c10 */ /* 0x000fc8000ff9e0ff */
[----:B------:R-:W-:Y:S02]  /*3380*/  LEA.HI.X R7, R30, R13, R31, 0x3, P1 ;  /* 0x0000000d1e077211 */ /* 0x000fe400008f1c1f */
[----:B---3-5:R-:W-:Y:S02]  /*3390*/  FSETP.NEU.AND P1, PT, R9, RZ, PT ;  /* 0x000000ff0900720b */ /* 0x028fe40003f2d000 */
[----:B------:R-:W-:Y:S02]  /*33a0*/  IADD3.X R13, R13, UR7, RZ, P2, !PT ;  /* 0x000000070d0d7c10 */ /* 0x000fe400097fe4ff */
[----:B------:R-:W-:-:S09]  /*33b0*/  IADD3.X R11, R7, UR7, RZ, P4, !PT ;  /* 0x00000007070b7c10 */ /* 0x000fd2000a7fe4ff */
[----:B------:R-:W-:Y:S05]  /*33c0*/  @!P1 BRA `(.L_x_39) ;  /* 0x00000034005c9947 */ /* 0x000fea0003800000 */
[----:B------:R-:W-:Y:S01]  /*33d0*/  ULDC.64 UR6, c[0x0][0x5b8] ;  /* 0x00016e0000067ab9 */ /* 0x000fe20000000a00 */
[----:B------:R-:W-:Y:S01]  /*33e0*/  ISETP.GE.AND P1, PT, R33, 0x1, PT ;  /* 0x000000012100780c */ /* 0x000fe20003f26270 */
[----:B------:R-:W-:Y:S01]  /*33f0*/  IMAD R7, R32, UR6, RZ ;  /* 0x0000000620077c24 */ /* 0x000fe2000f8e02ff */
[----:B------:R-:W-:Y:S01]  /*3400*/  ULDC.64 UR10, c[0x0][0x5a8] ;  /* 0x00016a00000a7ab9 */ /* 0x000fe20000000a00 */
[C---:B------:R-:W-:Y:S01]  /*3410*/  IMAD.WIDE.U32 R28, R6.reuse, UR6, R28 ;  /* 0x00000006061c7c25 */ /* 0x040fe2000f8e001c */
[----:B------:R-:W-:Y:S01]  /*3420*/  ISETP.LT.OR P5, PT, R27, 0x1, !P1 ;  /* 0x000000011b00780c */ /* 0x000fe20004fa1670 */
[----:B------:R-:W-:Y:S02]  /*3430*/  BSSY B1, `(.L_x_40) ;  /* 0x000000c000017945 */ /* 0x000fe40003800000 */
[----:B------:R-:W-:Y:S01]  /*3440*/  IMAD R7, R6, UR7, R7 ;  /* 0x0000000706077c24 */ /* 0x000fe2000f8e0207 */
[----:B------:R-:W-:Y:S02]  /*3450*/  ULDC.64 UR6, c[0x0][0x5b0] ;  /* 0x00016c0000067ab9 */ /* 0x000fe40000000a00 */
[----:B------:R-:W-:-:S02]  /*3460*/  IMAD R30, R25, UR6, RZ ;  /* 0x00000006191e7c24 */ /* 0x000fc4000f8e02ff */
[----:B------:R-:W-:Y:S02]  /*3470*/  IMAD.IADD R29, R29, 0x1, R7 ;  /* 0x000000011d1d7824 */ /* 0x000fe400078e0207 */
[C-C-:B------:R-:W-:Y:S01]  /*3480*/  IMAD R31, R35.reuse, UR7, R30.reuse ;  /* 0x00000007231f7c24 */ /* 0x140fe2000f8e021e */
[----:B------:R-:W-:Y:S01]  /*3490*/  PRMT R30, RZ, 0x7610, R30 ;  /* 0x00007610ff1e7816 */ /* 0x000fe2000000001e */
[----:B------:R-:W-:-:S03]  /*34a0*/  IMAD.WIDE.U32 R6, R35, UR6, R28 ;  /* 0x0000000623067c25 */ /* 0x000fc6000f8e001c */
[----:B------:R-:W-:-:S04]  /*34b0*/  IADD3 R6, P2, R6, UR10, RZ ;  /* 0x0000000a06067c10 */ /* 0x000fc8000ff5e0ff */
[----:B------:R-:W-:Y:S01]  /*34c0*/  IADD3.X R7, R7, UR11, R31, P2, !PT ;  /* 0x0000000b07077c10 */ /* 0x000fe200097fe41f */
[----:B------:R-:W-:Y:S08]  /*34d0*/  @P5 BRA `(.L_x_41) ;  /* 0x0000000000045947 */ /* 0x000ff00003800000 */
[----:B------:R0:W5:Y:S02]  /*34e0*/  LDG.E.U8 R30, desc[UR18][R6.64] ;  /* 0x00000012061e7981 */ /* 0x000164000c1e1100 */
.L_x_41:
[----:B------:R-:W-:Y:S05]  /*34f0*/  BSYNC B1 ;  /* 0x0000000000017941 */ /* 0x000fea0003800000 */
.L_x_40:
[----:B-----5:R-:W-:Y:S01]  /*3500*/  LOP3.LUT R30, R30, 0xff, RZ, 0xc0, !PT ;  /* 0x000000ff1e1e7812 */ /* 0x020fe200078ec0ff */
[----:B------:R-:W-:Y:S01]  /*3510*/  BSSY B1, `(.L_x_42) ;  /* 0x000000b000017945 */ /* 0x000fe20003800000 */
[----:B------:R-:W-:Y:S02]  /*3520*/  ISETP.LT.OR P4, PT, R27, 0x2, !P1 ;  /* 0x000000021b00780c */ /* 0x000fe40004f81670 */
[----:B------:R-:W-:-:S05]  /*3530*/  F2FP.F16.E4M3.UNPACK_B R30, R30 ;  /* 0x0000001eff1e723e */ /* 0x000fca00020006ff */
[----:B------:R-:W-:-:S05]  /*3540*/  HADD2.F32 R30, -RZ, R30.H0_H0 ;  /* 0x2000001eff1e7230 */ /* 0x000fca0000004100 */
[----:B------:R-:W-:-:S04]  /*3550*/  FMUL R30, R30, R9 ;  /* 0x000000091e1e7220 */ /* 0x000fc80000400000 */
[----:B--2---:R-:W-:-:S05]  /*3560*/  FFMA R30, R141, R8, R30 ;  /* 0x000000088d1e7223 */ /* 0x004fca000000001e */
[----:B------:R-:W-:Y:S02]  /*3570*/  F2FP.SATFINITE.E4M3.F32.PACK_AB_MERGE_C R31, RZ, R30, RZ ;  /* 0x0000001eff1f723e */ /* 0x000fe400048070ff */
[----:B------:R-:W-:-:S03]  /*3580*/  PRMT R30, RZ, 0x7610, R30 ;  /* 0x00007610ff1e7816 */ /* 0x000fc6000000001e */
[----:B------:R1:W-:Y:S01]  /*3590*/  @!P5 STG.E.U8 desc[UR18][R12.64], R31 ;  /* 0x0000001f0c00d986 */ /* 0x0003e2000c101112 */
[----:B------:R-:W-:Y:S05]  /*35a0*/  @P4 BRA `(.L_x_43) ;  /* 0x0000000000044947 */ /* 0x000fea0003800000 */
[----:B------:R2:W5:Y:S02]  /*35b0*/  LDG.E.U8 R30, desc[UR18][R6.64+0x1] ;  /* 0x00000112061e7981 */ /* 0x000564000c1e1100 */
.L_x_43:
[----:B------:R-:W-:Y:S05]  /*35c0*/  BSYNC B1 ;  /* 0x0000000000017941 */ /* 0x000fea0003800000 */
.L_x_42:
[----:B-----5:R-:W-:Y:S01]  /*35d0*/  LOP3.LUT R30, R30, 0xff, RZ, 0xc0, !PT ;  /* 0x000000ff1e1e7812 */ /* 0x020fe200078ec0ff */
[----:B------:R-:W-:Y:S01]  /*35e0*/  BSSY B1, `(.L_x_44) ;  /* 0x0000013000017945 */ /* 0x000fe20003800000 */
[----:B-1----:R-:W-:Y:S02]  /*35f0*/  IADD3 R31, P2, R35, 0x8, RZ ;  /* 0x00000008231f7810 */ /* 0x002fe40007f5e0ff */
[----:B------:R-:W-:-:S03]  /*3600*/  F2FP.F16.E4M3.UNPACK_B R30, R30 ;  /* 0x0000001eff1e723e */ /* 0x000fc600020006ff */
[----:B------:R-:W-:Y:S01]  /*3610*/  IMAD.X R24, RZ, RZ, R25, P2 ;  /* 0x000000ffff187224 */ /* 0x000fe200010e0619 */
[----:B------:R-:W-:Y:S01]  /*3620*/  ISETP.GE.AND P2, PT, R33, 0x9, PT ;  /* 0x000000092100780c */ /* 0x000fe20003f46270 */
[----:B------:R-:W-:Y:S02]  /*3630*/  HADD2.F32 R30, -RZ, R30.H0_H0 ;  /* 0x2000001eff1e7230 */ /* 0x000fe40000004100 */
[----:B------:R-:W-:Y:S01]  /*3640*/  IMAD R24, R24, UR6, RZ ;  /* 0x0000000618187c24 */ /* 0x000fe2000f8e02ff */
[----:B------:R-:W-:Y:S01]  /*3650*/  ISETP.LT.OR P5, PT, R27, 0x1, !P2 ;  /* 0x000000011b00780c */ /* 0x000fe200057a1670 */
[----:B------:R-:W-:-:S04]  /*3660*/  IMAD.WIDE.U32 R28, R31, UR6, R28 ;  /* 0x000000061f1c7c25 */ /* 0x000fc8000f8e001c */
[----:B------:R-:W-:Y:S01]  /*3670*/  FMUL R25, R30, R9 ;  /* 0x000000091e197220 */ /* 0x000fe20000400000 */
[----:B------:R-:W-:-:S03]  /*3680*/  IMAD R31, R31, UR7, R24 ;  /* 0x000000071f1f7c24 */ /* 0x000fc6000f8e0218 */
[----:B------:R-:W-:Y:S01]  /*3690*/  FFMA R25, R140, R8, R25 ;  /* 0x000000088c197223 */ /* 0x000fe20000000019 */
[----:B------:R-:W-:Y:S02]  /*36a0*/  IADD3 R24, P6, R28, UR10, RZ ;  /* 0x0000000a1c187c10 */ /* 0x000fe4000ffde0ff */
[----:B------:R-:W-:Y:S02]  /*36b0*/  PRMT R28, RZ, 0x7610, R28 ;  /* 0x00007610ff1c7816 */ /* 0x000fe4000000001c */
[----:B------:R-:W-:Y:S02]  /*36c0*/  F2FP.SATFINITE.E4M3.F32.PACK_AB_MERGE_C R33, RZ, R25, RZ ;  /* 0x00000019ff21723e */ /* 0x000fe400048070ff */
[----:B------:R-:W-:-:S03]  /*36d0*/  IADD3.X R25, R29, UR11, R31, P6, !PT ;  /* 0x0000000b1d197c10 */ /* 0x000fc6000b7fe41f */
[----:B------:R1:W-:Y:S01]  /*36e0*/  @!P4 STG.E.U8 desc[UR18][R12.64+0x1], R33 ;  /* 0x000001210c00c986 */ /* 0x0003e2000c101112 */
[----:B------:R-:W-:Y:S05]  /*36f0*/  @P5 BRA `(.L_x_45) ;  /* 0x0000000000045947 */ /* 0x000fea0003800000 */
[----:B------:R3:W5:Y:S02]  /*3700*/  LDG.E.U8 R28, desc[UR18][R24.64] ;  /* 0x00000012181c7981 */ /* 0x000764000c1e1100 */
.L_x_45:
[----:B------:R-:W-:Y:S05]  /*3710*/  BSYNC B1 ;  /* 0x0000000000017941 */ /* 0x000fea0003800000 */
.L_x_44:
[----:B-----5:R-:W-:Y:S01]  /*3720*/  LOP3.LUT R28, R28, 0xff, RZ, 0xc0, !PT ;  /* 0x000000ff1c1c7812 */ /* 0x020fe200078ec0ff */
[----:B------:R-:W-:Y:S01]  /*3730*/  BSSY B1, `(.L_x_46) ;  /* 0x000000b000017945 */ /* 0x000fe20003800000 */
[----:B------:R-:W-:Y:S02]  /*3740*/  ISETP.LT.OR P4, PT, R27, 0x2, !P2 ;  /* 0x000000021b00780c */ /* 0x000fe40005781670 */
[----:B------:R-:W-:-:S05]  /*3750*/  F2FP.F16.E4M3.UNPACK_B R28, R28 ;  /* 0x0000001cff1c723e */ /* 0x000fca00020006ff */
[----:B------:R-:W-:-:S05]  /*3760*/  HADD2.F32 R28, -RZ, R28.H0_H0 ;  /* 0x2000001cff1c7230 */ /* 0x000fca0000004100 */
[----:B------:R-:W-:-:S04]  /*3770*/  FMUL R28, R28, R9 ;  /* 0x000000091c1c7220 */ /* 0x000fc80000400000 */
[----:B------:R-:W-:-:S05]  /*3780*/  FFMA R28, R139, R8, R28 ;  /* 0x000000088b1c7223 */ /* 0x000fca000000001c */
[----:B------:R-:W-:Y:S02]  /*3790*/  F2FP.SATFINITE.E4M3.F32.PACK_AB_MERGE_C R29, RZ, R28, RZ ;  /* 0x0000001cff1d723e */ /* 0x000fe400048070ff */
[----:B------:R-:W-:-:S03]  /*37a0*/  PRMT R28, RZ, 0x7610, R28 ;  /* 0x00007610ff1c7816 */ /* 0x000fc6000000001c */
[----:B------:R4:W-:Y:S01]  /*37b0*/  @!P5 STG.E.U8 desc[UR18][R10.64], R29 ;  /* 0x0000001d0a00d986 */ /* 0x0009e2000c101112 */
[----:B------:R-:W-:Y:S05]  /*37c0*/  @P4 BRA `(.L_x_47) ;  /* 0x0000000000044947 */ /* 0x000fea0003800000 */
[----:B------:R0:W5:Y:S02]  /*37d0*/  LDG.E.U8 R28, desc[UR18][R24.64+0x1] ;  /* 0x00000112181c7981 */ /* 0x000164000c1e1100 */
.L_x_47:
[----:B------:R-:W-:Y:S05]  /*37e0*/  BSYNC B1 ;  /* 0x0000000000017941 */ /* 0x000fea0003800000 */
.L_x_46:
[----:B-----5:R-:W-:Y:S01]  /*37f0*/  LOP3.LUT R28, R28, 0xff, RZ, 0xc0, !PT ;  /* 0x000000ff1c1c7812 */ /* 0x020fe200078ec0ff */
[----:B------:R-:W-:Y:S01]  /*3800*/  BSSY B1, `(.L_x_48) ;  /* 0x000000b000017945 */ /* 0x000fe20003800000 */
[----:B------:R-:W-:Y:S02]  /*3810*/  ISETP.LT.OR P5, PT, R27, 0x9, !P1 ;  /* 0x000000091b00780c */ /* 0x000fe40004fa1670 */
[----:B------:R-:W-:-:S05]  /*3820*/  F2FP.F16.E4M3.UNPACK_B R28, R28 ;  /* 0x0000001cff1c723e */ /* 0x000fca00020006ff */
[----:B------:R-:W-:-:S05]  /*3830*/  HADD2.F32 R28, -RZ, R28.H0_H0 ;  /* 0x2000001cff1c7230 */ /* 0x000fca0000004100 */
[----:B----4-:R-:W-:Y:S01]  /*3840*/  FMUL R29, R28, R9 ;  /* 0x000000091c1d7220 */ /* 0x010fe20000400000 */
[----:B------:R-:W-:-:S03]  /*3850*/  PRMT R28, RZ, 0x7610, R28 ;  /* 0x00007610ff1c7816 */ /* 0x000fc6000000001c */
[----:B------:R-:W-:-:S05]  /*3860*/  FFMA R29, R138, R8, R29 ;  /* 0x000000088a1d7223 */ /* 0x000fca000000001d */
[----:B------:R-:W-:-:S05]  /*3870*/  F2FP.SATFINITE.E4M3.F32.PACK_AB_MERGE_C R29, RZ, R29, RZ ;  /* 0x0000001dff1d723e */ /* 0x000fca00048070ff */
[----:B------:R4:W-:Y:S01]  /*3880*/  @!P4 STG.E.U8 desc[UR18][R10.64+0x1], R29 ;  /* 0x0000011d0a00c986 */ /* 0x0009e2000c101112 */
[----:B------:R-:W-:Y:S05]  /*3890*/  @P5 BRA `(.L_x_49) ;  /* 0x0000000000045947 */ /* 0x000fea0003800000 */
[----:B------:R0:W5:Y:S02]  /*38a0*/  LDG.E.U8 R28, desc[UR18][R6.64+0x8] ;  /* 0x00000812061c7981 */ /* 0x000164000c1e1100 */
.L_x_49:
[----:B------:R-:W-:Y:S05]  /*38b0*/  BSYNC B1 ;  /* 0x0000000000017941 */ /* 0x000fea0003800000 */
.L_x_48:
[----:B-----5:R-:W-:Y:S01]  /*38c0*/  LOP3.LUT R28, R28, 0xff, RZ, 0xc0, !PT ;  /* 0x000000ff1c1c7812 */ /* 0x020fe200078ec0ff */
[----:B------:R-:W-:Y:S01]  /*38d0*/  BSSY B1, `(.L_x_50) ;  /* 0x000000b000017945 */ /* 0x000fe20003800000 */
[----:B------:R-:W-:Y:S02]  /*38e0*/  ISETP.LT.OR P4, PT, R27, 0xa, !P1 ;  /* 0x0000000a1b00780c */ /* 0x000fe40004f81670 */
[----:B------:R-:W-:-:S05]  /*38f0*/  F2FP.F16.E4M3.UNPACK_B R28, R28 ;  /* 0x0000001cff1c723e */ /* 0x000fca00020006ff */
[----:B------:R-:W-:-:S05]  /*3900*/  HADD2.F32 R28, -RZ, R28.H0_H0 ;  /* 0x2000001cff1c7230 */ /* 0x000fca0000004100 */
[----:B------:R-:W-:-:S04]  /*3910*/  FMUL R28, R28, R9 ;  /* 0x000000091c1c7220 */ /* 0x000fc80000400000 */
[----:B------:R-:W-:-:S05]  /*3920*/  FFMA R28, R137, R8, R28 ;  /* 0x00000008891c7223 */ /* 0x000fca000000001c */
[----:B----4-:R-:W-:Y:S02]  /*3930*/  F2FP.SATFINITE.E4M3.F32.PACK_AB_MERGE_C R29, RZ, R28, RZ ;  /* 0x0000001cff1d723e */ /* 0x010fe400048070ff */
[----:B------:R-:W-:-:S03]  /*3940*/  PRMT R28, RZ, 0x7610, R28 ;  /* 0x00007610ff1c7816 */ /* 0x000fc6000000001c */
[----:B------:R4:W-:Y:S01]  /*3950*/  @!P5 STG.E.U8 desc[UR18][R12.64+0x8], R29 ;  /* 0x0000081d0c00d986 */ /* 0x0009e2000c101112 */
[----:B------:R-:W-:Y:S05]  /*3960*/  @P4 BRA `(.L_x_51) ;  /* 0x0000000000044947 */ /* 0x000fea0003800000 */
[----:B------:R0:W5:Y:S02]  /*3970*/  LDG.E.U8 R28, desc[UR18][R6.64+0x9] ;  /* 0x00000912061c7981 */ /* 0x000164000c1e1100 */
.L_x_51:
[----:B------:R-:W-:Y:S05]  /*3980*/  BSYNC B1 ;  /* 0x0000000000017941 */ /* 0x000fea0003800000 */
.L_x_50:
        /* <DEDUP_REMOVED lines=12> */
.L_x_53:
[----:B------:R-:W-:Y:S05]  /*3a50*/  BSYNC B1 ;  /* 0x0000000000017941 */ /* 0x000fea0003800000 */
.L_x_52:
        /* <DEDUP_REMOVED lines=12> */
.L_x_55:
[----:B------:R-:W-:Y:S05]  /*3b20*/  BSYNC B1 ;  /* 0x0000000000017941 */ /* 0x000fea0003800000 */
.L_x_54:
        /* <DEDUP_REMOVED lines=12> */
.L_x_57:
[----:B------:R-:W-:Y:S05]  /*3bf0*/  BSYNC B1 ;  /* 0x0000000000017941 */ /* 0x000fea0003800000 */
.L_x_56:
        /* <DEDUP_REMOVED lines=12> */
.L_x_59:
[----:B------:R-:W-:Y:S05]  /*3cc0*/  BSYNC B1 ;  /* 0x0000000000017941 */ /* 0x000fea0003800000 */
.L_x_58:
        /* <DEDUP_REMOVED lines=12> */
.L_x_61:
[----:B------:R-:W-:Y:S05]  /*3d90*/  BSYNC B1 ;  /* 0x0000000000017941 */ /* 0x000fea0003800000 */
.L_x_60:
        /* <DEDUP_REMOVED lines=12> */
.L_x_63:
[----:B------:R-:W-:Y:S05]  /*3e60*/  BSYNC B1 ;  /* 0x0000000000017941 */ /* 0x000fea0003800000 */
.L_x_62:
        /* <DEDUP_REMOVED lines=12> */
.L_x_65:
[----:B------:R-:W-:Y:S05]  /*3f30*/  BSYNC B1 ;  /* 0x0000000000017941 */ /* 0x000fea0003800000 */
.L_x_64:
        /* <DEDUP_REMOVED lines=12> */
.L_x_67:
[----:B------:R-:W-:Y:S05]  /*4000*/  BSYNC B1 ;  /* 0x0000000000017941 */ /* 0x000fea0003800000 */
.L_x_66:
        /* <DEDUP_REMOVED lines=12> */
.L_x_69:
[----:B------:R-:W-:Y:S05]  /*40d0*/  BSYNC B1 ;  /* 0x0000000000017941 */ /* 0x000fea0003800000 */
.L_x_68:
        /* <DEDUP_REMOVED lines=12> */
.L_x_71:
[----:B------:R-:W-:Y:S05]  /*41a0*/  BSYNC B1 ;  /* 0x0000000000017941 */ /* 0x000fea0003800000 */
.L_x_70:
        /* <DEDUP_REMOVED lines=12> */
.L_x_73:
[----:B------:R-:W-:Y:S05]  /*4270*/  BSYNC B1 ;  /* 0x0000000000017941 */ /* 0x000fea0003800000 */
.L_x_72:
        /* <DEDUP_REMOVED lines=12> */
.L_x_75:
[----:B------:R-:W-:Y:S05]  /*4340*/  BSYNC B1 ;  /* 0x0000000000017941 */ /* 0x000fea0003800000 */
.L_x_74:
        /* <DEDUP_REMOVED lines=12> */
.L_x_77:
[----:B------:R-:W-:Y:S05]  /*4410*/  BSYNC B1 ;  /* 0x0000000000017941 */ /* 0x000fea0003800000 */
.L_x_76:
        /* <DEDUP_REMOVED lines=12> */
.L_x_79:
[----:B------:R-:W-:Y:S05]  /*44e0*/  BSYNC B1 ;  /* 0x0000000000017941 */ /* 0x000fea0003800000 */
.L_x_78:
        /* <DEDUP_REMOVED lines=12> */
.L_x_81:
[----:B------:R-:W-:Y:S05]  /*45b0*/  BSYNC B1 ;  /* 0x0000000000017941 */ /* 0x000fea0003800000 */
.L_x_80:
        /* <DEDUP_REMOVED lines=12> */
.L_x_83:
[----:B------:R-:W-:Y:S05]  /*4680*/  BSYNC B1 ;  /* 0x0000000000017941 */ /* 0x000fea0003800000 */
.L_x_82:
        /* <DEDUP_REMOVED lines=12> */
.L_x_85:
[----:B------:R-:W-:Y:S05]  /*4750*/  BSYNC B1 ;  /* 0x0000000000017941 */ /* 0x000fea0003800000 */
.L_x_84:
        /* <DEDUP_REMOVED lines=12> */
.L_x_87:
[----:B------:R-:W-:Y:S05]  /*4820*/  BSYNC B1 ;  /* 0x0000000000017941 */ /* 0x000fea0003800000 */
.L_x_86:
        /* <DEDUP_REMOVED lines=12> */
.L_x_89:
[----:B------:R-:W-:Y:S05]  /*48f0*/  BSYNC B1 ;  /* 0x0000000000017941 */ /* 0x000fea0003800000 */
.L_x_88:
        /* <DEDUP_REMOVED lines=12> */
.L_x_91:
[----:B------:R-:W-:Y:S05]  /*49c0*/  BSYNC B1 ;  /* 0x0000000000017941 */ /* 0x000fea0003800000 */
.L_x_90:
        /* <DEDUP_REMOVED lines=12> */
.L_x_93:
[----:B------:R-:W-:Y:S05]  /*4a90*/  BSYNC B1 ;  /* 0x0000000000017941 */ /* 0x000fea0003800000 */
.L_x_92:
        /* <DEDUP_REMOVED lines=12> */
.L_x_95:
[----:B------:R-:W-:Y:S05]  /*4b60*/  BSYNC B1 ;  /* 0x0000000000017941 */ /* 0x000fea0003800000 */
.L_x_94:
        /* <DEDUP_REMOVED lines=12> */
.L_x_97:
[----:B------:R-:W-:Y:S05]  /*4c30*/  BSYNC B1 ;  /* 0x0000000000017941 */ /* 0x000fea0003800000 */
.L_x_96:
        /* <DEDUP_REMOVED lines=12> */
.L_x_99:
[----:B------:R-:W-:Y:S05]  /*4d00*/  BSYNC B1 ;  /* 0x0000000000017941 */ /* 0x000fea0003800000 */
.L_x_98:
        /* <DEDUP_REMOVED lines=12> */
.L_x_101:
[----:B------:R-:W-:Y:S05]  /*4dd0*/  BSYNC B1 ;  /* 0x0000000000017941 */ /* 0x000fea0003800000 */
.L_x_100:
        /* <DEDUP_REMOVED lines=12> */
.L_x_103:
[----:B------:R-:W-:Y:S05]  /*4ea0*/  BSYNC B1 ;  /* 0x0000000000017941 */ /* 0x000fea0003800000 */
.L_x_102:
        /* <DEDUP_REMOVED lines=12> */
.L_x_105:
[----:B------:R-:W-:Y:S05]  /*4f70*/  BSYNC B1 ;  /* 0x0000000000017941 */ /* 0x000fea0003800000 */
.L_x_104:
        /* <DEDUP_REMOVED lines=12> */
.L_x_107:
[----:B------:R-:W-:Y:S05]  /*5040*/  BSYNC B1 ;  /* 0x0000000000017941 */ /* 0x000fea0003800000 */
.L_x_106:
        /* <DEDUP_REMOVED lines=12> */
.L_x_109:
[----:B------:R-:W-:Y:S05]  /*5110*/  BSYNC B1 ;  /* 0x0000000000017941 */ /* 0x000fea0003800000 */
.L_x_108:
        /* <DEDUP_REMOVED lines=12> */
.L_x_111:
[----:B------:R-:W-:Y:S05]  /*51e0*/  BSYNC B1 ;  /* 0x0000000000017941 */ /* 0x000fea0003800000 */
.L_x_110:
        /* <DEDUP_REMOVED lines=12> */
.L_x_113:
[----:B------:R-:W-:Y:S05]  /*52b0*/  BSYNC B1 ;  /* 0x0000000000017941 */ /* 0x000fea0003800000 */
.L_x_112:
        /* <DEDUP_REMOVED lines=12> */
.L_x_115:
[----:B------:R-:W-:Y:S05]  /*5380*/  BSYNC B1 ;  /* 0x0000000000017941 */ /* 0x000fea0003800000 */
.L_x_114:
        /* <DEDUP_REMOVED lines=12> */
.L_x_117:
[----:B------:R-:W-:Y:S05]  /*5450*/  BSYNC B1 ;  /* 0x0000000000017941 */ /* 0x000fea0003800000 */
.L_x_116:
        /* <DEDUP_REMOVED lines=12> */
.L_x_119:
[----:B------:R-:W-:Y:S05]  /*5520*/  BSYNC B1 ;  /* 0x0000000000017941 */ /* 0x000fea0003800000 */
.L_x_118:
        /* <DEDUP_REMOVED lines=12> */
.L_x_121:
[----:B------:R-:W-:Y:S05]  /*55f0*/  BSYNC B1 ;  /* 0x0000000000017941 */ /* 0x000fea0003800000 */
.L_x_120:
        /* <DEDUP_REMOVED lines=12> */
.L_x_123:
[----:B------:R-:W-:Y:S05]  /*56c0*/  BSYNC B1 ;  /* 0x0000000000017941 */ /* 0x000fea0003800000 */
.L_x_122:
        /* <DEDUP_REMOVED lines=12> */
.L_x_125:
[----:B------:R-:W-:Y:S05]  /*5790*/  BSYNC B1 ;  /* 0x0000000000017941 */ /* 0x000fea0003800000 */
.L_x_124:
        /* <DEDUP_REMOVED lines=12> */
.L_x_127:
[----:B------:R-:W-:Y:S05]  /*5860*/  BSYNC B1 ;  /* 0x0000000000017941 */ /* 0x000fea0003800000 */
.L_x_126:
        /* <DEDUP_REMOVED lines=12> */
.L_x_129:
[----:B------:R-:W-:Y:S05]  /*5930*/  BSYNC B1 ;  /* 0x0000000000017941 */ /* 0x000fea0003800000 */
.L_x_128:
        /* <DEDUP_REMOVED lines=12> */
.L_x_131:
[----:B------:R-:W-:Y:S05]  /*5a00*/  BSYNC B1 ;  /* 0x0000000000017941 */ /* 0x000fea0003800000 */
.L_x_130:
        /* <DEDUP_REMOVED lines=12> */
.L_x_133:
[----:B------:R-:W-:Y:S05]  /*5ad0*/  BSYNC B1 ;  /* 0x0000000000017941 */ /* 0x000fea0003800000 */
.L_x_132:
        /* <DEDUP_REMOVED lines=12> */
.L_x_135:
[----:B------:R-:W-:Y:S05]  /*5ba0*/  BSYNC B1 ;  /* 0x0000000000017941 */ /* 0x000fea0003800000 */
.L_x_134:
        /* <DEDUP_REMOVED lines=12> */
.L_x_137:
[----:B------:R-:W-:Y:S05]  /*5c70*/  BSYNC B1 ;  /* 0x0000000000017941 */ /* 0x000fea0003800000 */
.L_x_136:
        /* <DEDUP_REMOVED lines=12> */
.L_x_139:
[----:B------:R-:W-:Y:S05]  /*5d40*/  BSYNC B1 ;  /* 0x0000000000017941 */ /* 0x000fea0003800000 */
.L_x_138:
        /* <DEDUP_REMOVED lines=12> */
.L_x_141:
[----:B------:R-:W-:Y:S05]  /*5e10*/  BSYNC B1 ;  /* 0x0000000000017941 */ /* 0x000fea0003800000 */
.L_x_140:
        /* <DEDUP_REMOVED lines=12> */
.L_x_143:
[----:B------:R-:W-:Y:S05]  /*5ee0*/  BSYNC B1 ;  /* 0x0000000000017941 */ /* 0x000fea0003800000 */
.L_x_142:
        /* <DEDUP_REMOVED lines=12> */
.L_x_145:
[----:B------:R-:W-:Y:S05]  /*5fb0*/  BSYNC B1 ;  /* 0x0000000000017941 */ /* 0x000fea0003800000 */
.L_x_144:
        /* <DEDUP_REMOVED lines=12> */
.L_x_147:
[----:B------:R-:W-:Y:S05]  /*6080*/  BSYNC B1 ;  /* 0x0000000000017941 */ /* 0x000fea0003800000 */
.L_x_146:
        /* <DEDUP_REMOVED lines=12> */
.L_x_149:
[----:B------:R-:W-:Y:S05]  /*6150*/  BSYNC B1 ;  /* 0x0000000000017941 */ /* 0x000fea0003800000 */
.L_x_148:
[----:B-----5:R-:W-:Y:S01]  /*6160*/  LOP3.LUT R28, R28, 0xff, RZ, 0xc0, !PT ;  /* 0x000000ff1c1c7812 */ /* 0x020fe200078ec0ff */
[----:B------:R-:W-:Y:S01]  /*6170*/  BSSY B1, `(.L_x_150) ;  /* 0x000000b000017945 */ /* 0x000fe20003800000 */
[----:B------:R-:W-:Y:S02]  /*6180*/  ISETP.LT.OR P4, PT, R27, 0x6a, !P2 ;  /* 0x0000006a1b00780c */ /* 0x000fe40005781670 */
[----:B------:R-:W-:-:S05]  /*6190*/  F2FP.F16.E4M3.UNPACK_B R28, R28 ;  /* 0x0000001cff1c723e */ /* 0x000fca00020006ff */
[----:B------:R-:W-:-:S05]  /*61a0*/  HADD2.F32 R28, -RZ, R28.H0_H0 ;  /* 0x2000001cff1c7230 */ /* 0x000fca0000004100 */
[----:B------:R-:W-:-:S04]  /*61b0*/  FMUL R28, R28, R9 ;  /* 0x000000091c1c7220 */ /* 0x000fc80000400000 */
[----:B------:R-:W-:Y:S01]  /*61c0*/  FFMA R28, R23, R8, R28 ;  /* 0x00000008171c7223 */ /* 0x000fe2000000001c */
[----:B------:R-:W-:-:S04]  /*61d0*/  PRMT R23, RZ, 0x7610, R23 ;  /* 0x00007610ff177816 */ /* 0x000fc80000000017 */
[----:B----4-:R-:W-:-:S05]  /*61e0*/  F2FP.SATFINITE.E4M3.F32.PACK_AB_MERGE_C R29, RZ, R28, RZ ;  /* 0x0000001cff1d723e */ /* 0x010fca00048070ff */
[----:B------:R4:W-:Y:S01]  /*61f0*/  @!P5 STG.E.U8 desc[UR18][R10.64+0x68], R29 ;  /* 0x0000681d0a00d986 */ /* 0x0009e2000c101112 */
[----:B------:R-:W-:Y:S05]  /*6200*/  @P4 BRA `(.L_x_151) ;  /* 0x0000000000044947 */ /* 0x000fea0003800000 */
[----:B------:R0:W5:Y:S02]  /*6210*/  LDG.E.U8 R23, desc[UR18][R24.64+0x69] ;  /* 0x0000691218177981 */ /* 0x000164000c1e1100 */
.L_x_151:
[----:B------:R-:W-:Y:S05]  /*6220*/  BSYNC B1 ;  /* 0x0000000000017941 */ /* 0x000fea0003800000 */
.L_x_150:
        /* <DEDUP_REMOVED lines=8> */
[----:B------:R-:W-:-:S05]  /*62b0*/  F2FP.SATFINITE.E4M3.F32.PACK_AB_MERGE_C R23, RZ, R23, RZ ;  /* 0x00000017ff17723e */ /* 0x000fca00048070ff */
[----:B------:R0:W-:Y:S01]  /*62c0*/  @!P4 STG.E.U8 desc[UR18][R10.64+0x69], R23 ;  /* 0x000069170a00c986 */ /* 0x0001e2000c101112 */
[----:B------:R-:W-:Y:S05]  /*62d0*/  @P5 BRA `(.L_x_153) ;  /* 0x0000000000045947 */ /* 0x000fea0003800000 */
[----:B------:R0:W5:Y:S02]  /*62e0*/  LDG.E.U8 R22, desc[UR18][R6.64+0x70] ;  /* 0x0000701206167981 */ /* 0x000164000c1e1100 */
.L_x_153:
[----:B------:R-:W-:Y:S05]  /*62f0*/  BSYNC B1 ;  /* 0x0000000000017941 */ /* 0x000fea0003800000 */
.L_x_152:
        /* <DEDUP_REMOVED lines=8> */
[----:B0-----:R-:W-:-:S05]  /*6380*/  F2FP.SATFINITE.E4M3.F32.PACK_AB_MERGE_C R23, RZ, R22, RZ ;  /* 0x00000016ff17723e */ /* 0x001fca00048070ff */
[----:B------:R0:W-:Y:S01]  /*6390*/  @!P5 STG.E.U8 desc[UR18][R12.64+0x70], R23 ;  /* 0x000070170c00d986 */ /* 0x0001e2000c101112 */
[----:B------:R-:W-:Y:S05]  /*63a0*/  @P4 BRA `(.L_x_155) ;  /* 0x0000000000044947 */ /* 0x000fea0003800000 */
[----:B------:R0:W5:Y:S02]  /*63b0*/  LDG.E.U8 R21, desc[UR18][R6.64+0x71] ;  /* 0x0000711206157981 */ /* 0x000164000c1e1100 */
.L_x_155:
[----:B------:R-:W-:Y:S05]  /*63c0*/  BSYNC B1 ;  /* 0x0000000000017941 */ /* 0x000fea0003800000 */
.L_x_154:
        /* <DEDUP_REMOVED lines=12> */
.L_x_157:
[----:B------:R-:W-:Y:S05]  /*6490*/  BSYNC B1 ;  /* 0x0000000000017941 */ /* 0x000fea0003800000 */
.L_x_156:
        /* <DEDUP_REMOVED lines=12> */
.L_x_159:
[----:B------:R-:W-:Y:S05]  /*6560*/  BSYNC B1 ;  /* 0x0000000000017941 */ /* 0x000fea0003800000 */
.L_x_158:
        /* <DEDUP_REMOVED lines=12> */
.L_x_161:
[----:B------:R-:W-:Y:S05]  /*6630*/  BSYNC B1 ;  /* 0x0000000000017941 */ /* 0x000fea0003800000 */
.L_x_160:
        /* <DEDUP_REMOVED lines=12> */
.L_x_163:
[----:B------:R-:W-:Y:S05]  /*6700*/  BSYNC B1 ;  /* 0x0000000000017941 */ /* 0x000fea0003800000 */
.L_x_162:
[----:B-----5:R-:W-:Y:S01]  /*6710*/  LOP3.LUT R15, R15, 0xff, RZ, 0xc0, !PT ;  /* 0x000000ff0f0f7812 */ /* 0x020fe200078ec0ff */
[----:B------:R-:W-:Y:S01]  /*6720*/  BSSY B1, `(.L_x_164) ;  /* 0x000000b000017945 */ /* 0x000fe20003800000 */
[----:B------:R-:W-:Y:S02]  /*6730*/  ISETP.LT.OR P4, PT, R27, 0x79, !P2 ;  /* 0x000000791b00780c */ /* 0x000fe40005781670 */
[----:B------:R-:W-:-:S05]  /*6740*/  F2FP.F16.E4M3.UNPACK_B R15, R15 ;  /* 0x0000000fff0f723e */ /* 0x000fca00020006ff */
[----:B0-2---:R-:W-:-:S05]  /*6750*/  HADD2.F32 R6, -RZ, R15.H0_H0 ;  /* 0x2000000fff067230 */ /* 0x005fca0000004100 */
[----:B------:R-:W-:Y:S01]  /*6760*/  FMUL R7, R6, R9 ;  /* 0x0000000906077220 */ /* 0x000fe20000400000 */
[----:B------:R-:W-:-:S03]  /*6770*/  PRMT R6, RZ, 0x7610, R6 ;  /* 0x00007610ff067816 */ /* 0x000fc60000000006 */
[----:B------:R-:W-:-:S05]  /*6780*/  FFMA R7, R14, R8, R7 ;  /* 0x000000080e077223 */ /* 0x000fca0000000007 */
[----:B------:R-:W-:-:S05]  /*6790*/  F2FP.SATFINITE.E4M3.F32.PACK_AB_MERGE_C R7, RZ, R7, RZ ;  /* 0x00000007ff07723e */ /* 0x000fca00048070ff */
[----:B------:R0:W-:Y:S01]  /*67a0*/  @!P1 STG.E.U8 desc[UR18][R12.64+0x79], R7 ;  /* 0x000079070c009986 */ /* 0x0001e2000c101112 */
[----:B------:R-:W-:Y:S05]  /*67b0*/  @P4 BRA `(.L_x_165) ;  /* 0x0000000000044947 */ /* 0x000fea0003800000 */
[----:B------:R2:W5:Y:S02]  /*67c0*/  LDG.E.U8 R6, desc[UR18][R24.64+0x78] ;  /* 0x0000781218067981 */ /* 0x000564000c1e1100 */
.L_x_165:
[----:B------:R-:W-:Y:S05]  /*67d0*/  BSYNC B1 ;  /* 0x0000000000017941 */ /* 0x000fea0003800000 */
.L_x_164:
[----:B-----5:R-:W-:Y:S01]  /*67e0*/  LOP3.LUT R6, R6, 0xff, RZ, 0xc0, !PT ;  /* 0x000000ff06067812 */ /* 0x020fe200078ec0ff */
[----:B------:R-:W-:Y:S01]  /*67f0*/  BSSY B1, `(.L_x_166) ;  /* 0x000000b000017945 */ /* 0x000fe20003800000 */
[----:B------:R-:W-:Y:S02]  /*6800*/  ISETP.LT.OR P2, PT, R27, 0x7a, !P2 ;  /* 0x0000007a1b00780c */ /* 0x000fe40005741670 */
[----:B------:R-:W-:-:S05]  /*6810*/  F2FP.F16.E4M3.UNPACK_B R6, R6 ;  /* 0x00000006ff06723e */ /* 0x000fca00020006ff */
[----:B------:R-:W-:-:S05]  /*6820*/  HADD2.F32 R6, -RZ, R6.H0_H0 ;  /* 0x20000006ff067230 */ /* 0x000fca0000004100 */
[----:B------:R-:W-:-:S04]  /*6830*/  FMUL R6, R6, R9 ;  /* 0x0000000906067220 */ /* 0x000fc80000400000 */
[----:B------:R-:W-:-:S05]  /*6840*/  FFMA R6, R17, R8, R6 ;  /* 0x0000000811067223 */ /* 0x000fca0000000006 */
[----:B0-----:R-:W-:Y:S02]  /*6850*/  F2FP.SATFINITE.E4M3.F32.PACK_AB_MERGE_C R7, RZ, R6, RZ ;  /* 0x00000006ff07723e */ /* 0x001fe400048070ff */
[----:B------:R-:W-:-:S03]  /*6860*/  PRMT R6, RZ, 0x7610, R6 ;  /* 0x00007610ff067816 */ /* 0x000fc60000000006 */
[----:B------:R0:W-:Y:S01]  /*6870*/  @!P4 STG.E.U8 desc[UR18][R10.64+0x78], R7 ;  /* 0x000078070a00c986 */ /* 0x0001e2000c101112 */
[----:B------:R-:W-:Y:S05]  /*6880*/  @P2 BRA `(.L_x_167) ;  /* 0x0000000000042947 */ /* 0x000fea0003800000 */
[----:B------:R0:W5:Y:S02]  /*6890*/  LDG.E.U8 R6, desc[UR18][R24.64+0x79] ;  /* 0x0000791218067981 */ /* 0x000164000c1e1100 */
.L_x_167:
[----:B------:R-:W-:Y:S05]  /*68a0*/  BSYNC B1 ;  /* 0x0000000000017941 */ /* 0x000fea0003800000 */
.L_x_166:
[----:B------:R-:W-:Y:S05]  /*68b0*/  @P2 BRA `(.L_x_168) ;  /* 0x0000001000282947 */ /* 0x000fea0003800000 */
[----:B-----5:R-:W-:-:S04]  /*68c0*/  LOP3.LUT R6, R6, 0xff, RZ, 0xc0, !PT ;  /* 0x000000ff06067812 */ /* 0x020fc800078ec0ff */
[----:B------:R-:W-:-:S05]  /*68d0*/  F2FP.F16.E4M3.UNPACK_B R6, R6 ;  /* 0x00000006ff06723e */ /* 0x000fca00020006ff */
[----:B------:R-:W-:-:S05]  /*68e0*/  HADD2.F32 R6, -RZ, R6.H0_H0 ;  /* 0x20000006ff067230 */ /* 0x000fca0000004100 */
[----:B0-----:R-:W-:-:S04]  /*68f0*/  FMUL R7, R6, R9 ;  /* 0x0000000906077220 */ /* 0x001fc80000400000 */
[----:B------:R-:W-:-:S05]  /*6900*/  FFMA R7, R16, R8, R7 ;  /* 0x0000000810077223 */ /* 0x000fca0000000007 */
[----:B------:R-:W-:-:S05]  /*6910*/  F2FP.SATFINITE.E4M3.F32.PACK_AB_MERGE_C R7, RZ, R7, RZ ;  /* 0x00000007ff07723e */ /* 0x000fca00048070ff */
[----:B------:R0:W-:Y:S01]  /*6920*/  STG.E.U8 desc[UR18][R10.64+0x79], R7 ;  /* 0x000079070a007986 */ /* 0x0001e2000c101112 */
[----:B------:R-:W-:Y:S05]  /*6930*/  BRA `(.L_x_168) ;  /* 0x0000001000087947 */ /* 0x000fea0003800000 */
.L_x_39:
[----:B------:R-:W-:Y:S01]  /*6940*/  ISETP.GE.AND P2, PT, R33, 0x1, PT ;  /* 0x000000012100780c */ /* 0x000fe20003f46270 */
[-C--:B--2---:R-:W-:Y:S01]  /*6950*/  FMUL R141, R141, R8.reuse ;  /* 0x000000088d8d7220 */ /* 0x084fe20000400000 */
[-C--:B------:R-:W-:Y:S01]  /*6960*/  FMUL R140, R140, R8.reuse ;  /* 0x000000088c8c7220 */ /* 0x080fe20000400000 */
[----:B------:R-:W-:Y:S01]  /*6970*/  ISETP.GE.AND P1, PT, R33, 0x9, PT ;  /* 0x000000092100780c */ /* 0x000fe20003f26270 */
[-C--:B------:R-:W-:Y:S01]  /*6980*/  FMUL R138, R138, R8.reuse ;  /* 0x000000088a8a7220 */ /* 0x080fe20000400000 */
[----:B------:R-:W-:Y:S01]  /*6990*/  ISETP.LT.OR P5, PT, R27, 0x1, !P2 ;  /* 0x000000011b00780c */ /* 0x000fe200057a1670 */
[-C--:B------:R-:W-:Y:S01]  /*69a0*/  FMUL R139, R139, R8.reuse ;  /* 0x000000088b8b7220 */ /* 0x080fe20000400000 */
[----:B------:R-:W-:Y:S01]  /*69b0*/  ISETP.LT.OR P4, PT, R27, 0x2, !P2 ;  /* 0x000000021b00780c */ /* 0x000fe20005781670 */
[-C--:B------:R-:W-:Y:S01]  /*69c0*/  FMUL R137, R137, R8.reuse ;  /* 0x0000000889897220 */ /* 0x080fe20000400000 */
[----:B------:R-:W-:Y:S01]  /*69d0*/  F2FP.SATFINITE.E4M3.F32.PACK_AB_MERGE_C R141, RZ, R141, RZ ;  /* 0x0000008dff8d723e */ /* 0x000fe200048070ff */
[----:B------:R-:W-:Y:S01]  /*69e0*/  FMUL R136, R136, R8 ;  /* 0x0000000888887220 */ /* 0x000fe20000400000 */
[----:B------:R-:W-:Y:S01]  /*69f0*/  F2FP.SATFINITE.E4M3.F32.PACK_AB_MERGE_C R7, RZ, R140, RZ ;  /* 0x0000008cff07723e */ /* 0x000fe200048070ff */
[-C--:B------:R-:W-:Y:S01]  /*6a00*/  FMUL R135, R135, R8.reuse ;  /* 0x0000000887877220 */ /* 0x080fe20000400000 */
[C---:B------:R-:W-:Y:S01]  /*6a10*/  ISETP.LT.OR P6, PT, R27.reuse, 0x9, !P2 ;  /* 0x000000091b00780c */ /* 0x040fe200057c1670 */
[----:B------:R-:W-:Y:S01]  /*6a20*/  FMUL R134, R134, R8 ;  /* 0x0000000886867220 */ /* 0x000fe20000400000 */
[----:B------:R-:W-:Y:S01]  /*6a30*/  F2FP.SATFINITE.E4M3.F32.PACK_AB_MERGE_C R25, RZ, R138, RZ ;  /* 0x0000008aff19723e */ /* 0x000fe200048070ff */
[-C--:B------:R-:W-:Y:S01]  /*6a40*/  FMUL R132, R132, R8.reuse ;  /* 0x0000000884847220 */ /* 0x080fe20000400000 */
[----:B------:R-:W-:Y:S01]  /*6a50*/  F2FP.SATFINITE.E4M3.F32.PACK_AB_MERGE_C R139, RZ, R139, RZ ;  /* 0x0000008bff8b723e */ /* 0x000fe200048070ff */
[----:B------:R-:W-:Y:S01]  /*6a60*/  @!P5 STG.E.U8 desc[UR18][R12.64], R141 ;  /* 0x0000008d0c00d986 */ /* 0x000fe2000c101112 */
[----:B------:R-:W-:Y:S01]  /*6a70*/  ISETP.LT.OR P5, PT, R27, 0x2, !P1 ;  /* 0x000000021b00780c */ /* 0x000fe20004fa1670 */
[-C--:B------:R-:W-:Y:S01]  /*6a80*/  FMUL R133, R133, R8.reuse ;  /* 0x0000000885857220 */ /* 0x080fe20000400000 */
[----:B------:R-:W-:Y:S01]  /*6a90*/  F2FP.SATFINITE.E4M3.F32.PACK_AB_MERGE_C R137, RZ, R137, RZ ;  /* 0x00000089ff89723e */ /* 0x000fe200048070ff */
[----:B------:R0:W-:Y:S01]  /*6aa0*/  @!P4 STG.E.U8 desc[UR18][R12.64+0x1], R7 ;  /* 0x000001070c00c986 */ /* 0x0001e2000c101112 */
[----:B------:R-:W-:Y:S01]  /*6ab0*/  ISETP.LT.OR P4, PT, R27, 0x1, !P1 ;  /* 0x000000011b00780c */ /* 0x000fe20004f81670 */
[-C--:B------:R-:W-:Y:S01]  /*6ac0*/  FMUL R131, R131, R8.reuse ;  /* 0x0000000883837220 */ /* 0x080fe20000400000 */
[----:B------:R-:W-:Y:S01]  /*6ad0*/  F2FP.SATFINITE.E4M3.F32.PACK_AB_MERGE_C R135, RZ, R135, RZ ;  /* 0x00000087ff87723e */ /* 0x000fe200048070ff */
[----:B------:R-:W-:Y:S01]  /*6ae0*/  FMUL R130, R130, R8 ;  /* 0x0000000882827220 */ /* 0x000fe20000400000 */
[----:B------:R-:W-:Y:S01]  /*6af0*/  F2FP.SATFINITE.E4M3.F32.PACK_AB_MERGE_C R29, RZ, R134, RZ ;  /* 0x00000086ff1d723e */ /* 0x000fe200048070ff */
[-C--:B------:R-:W-:Y:S01]  /*6b00*/  FMUL R129, R129, R8.reuse ;  /* 0x0000000881817220 */ /* 0x080fe20000400000 */
[----:B------:R-:W-:Y:S01]  /*6b10*/  F2FP.SATFINITE.E4M3.F32.PACK_AB_MERGE_C R133, RZ, R133, RZ ;  /* 0x00000085ff85723e */ /* 0x000fe200048070ff */
[-C--:B------:R-:W-:Y:S01]  /*6b20*/  FMUL R128, R128, R8.reuse ;  /* 0x0000000880807220 */ /* 0x080fe20000400000 */
[----:B------:R-:W-:Y:S01]  /*6b30*/  F2FP.SATFINITE.E4M3.F32.PACK_AB_MERGE_C R131, RZ, R131, RZ ;  /* 0x00000083ff83723e */ /* 0x000fe200048070ff */
[----:B------:R1:W-:Y:S01]  /*6b40*/  @!P5 STG.E.U8 desc[UR18][R10.64+0x1], R25 ;  /* 0x000001190a00d986 */ /* 0x0003e2000c101112 */
[C---:B------:R-:W-:Y:S01]  /*6b50*/  ISETP.LT.OR P5, PT, R27.reuse, 0xa, !P2 ;  /* 0x0000000a1b00780c */ /* 0x040fe200057a1670 */
[----:B------:R-:W-:Y:S01]  /*6b60*/  FMUL R126, R126, R8 ;  /* 0x000000087e7e7220 */ /* 0x000fe20000400000 */
[----:B0-----:R-:W-:Y:S01]  /*6b70*/  F2FP.SATFINITE.E4M3.F32.PACK_AB_MERGE_C R7, RZ, R136, RZ ;  /* 0x00000088ff07723e */ /* 0x001fe200048070ff */
[----:B------:R-:W-:Y:S01]  /*6b80*/  @!P4 STG.E.U8 desc[UR18][R10.64], R139 ;  /* 0x0000008b0a00c986 */ /* 0x000fe2000c101112 */
[----:B------:R-:W-:Y:S01]  /*6b90*/  ISETP.LT.OR P4, PT, R27, 0x9, !P1 ;  /* 0x000000091b00780c */ /* 0x000fe20004f81670 */
[-C--:B------:R-:W-:Y:S01]  /*6ba0*/  FMUL R127, R127, R8.reuse ;  /* 0x000000087f7f7220 */ /* 0x080fe20000400000 */
[----:B------:R-:W-:Y:S01]  /*6bb0*/  F2FP.SATFINITE.E4M3.F32.PACK_AB_MERGE_C R129, RZ, R129, RZ ;  /* 0x00000081ff81723e */ /* 0x000fe200048070ff */
[----:B------:R-:W-:Y:S01]  /*6bc0*/  @!P6 STG.E.U8 desc[UR18][R12.64+0x8], R137 ;  /* 0x000008890c00e986 */ /* 0x000fe2000c101112 */
[----:B------:R-:W-:Y:S01]  /*6bd0*/  ISETP.LT.OR P6, PT, R27, 0xa, !P1 ;  /* 0x0000000a1b00780c */ /* 0x000fe20004fc1670 */
[-C--:B------:R-:W-:Y:S01]  /*6be0*/  FMUL R125, R125, R8.reuse ;  /* 0x000000087d7d7220 */ /* 0x080fe20000400000 */
[----:B------:R-:W-:Y:S01]  /*6bf0*/  F2FP.SATFINITE.E4M3.F32.PACK_AB_MERGE_C R127, RZ, R127, RZ ;  /* 0x0000007fff7f723e */ /* 0x000fe200048070ff */
[----:B------:R-:W-:Y:S01]  /*6c00*/  FMUL R124, R124, R8 ;  /* 0x000000087c7c7220 */ /* 0x000fe20000400000 */
[----:B-1----:R-:W-:Y:S01]  /*6c10*/  F2FP.SATFINITE.E4M3.F32.PACK_AB_MERGE_C R25, RZ, R132, RZ ;  /* 0x00000084ff19723e */ /* 0x002fe200048070ff */
[----:B------:R0:W-:Y:S01]  /*6c20*/  @!P5 STG.E.U8 desc[UR18][R12.64+0x9], R7 ;  /* 0x000009070c00d986 */ /* 0x0001e2000c101112 */
[----:B------:R-:W-:Y:S01]  /*6c30*/  ISETP.LT.OR P5, PT, R27, 0x12, !P2 ;  /* 0x000000121b00780c */ /* 0x000fe200057a1670 */
[-C--:B------:R-:W-:Y:S01]  /*6c40*/  FMUL R123, R123, R8.reuse ;  /* 0x000000087b7b7220 */ /* 0x080fe20000400000 */
[----:B------:R-:W-:Y:S01]  /*6c50*/  F2FP.SATFINITE.E4M3.F32.PACK_AB_MERGE_C R125, RZ, R125, RZ ;  /* 0x0000007dff7d723e */ /* 0x000fe200048070ff */
[----:B------:R-:W-:Y:S01]  /*6c60*/  @!P4 STG.E.U8 desc[UR18][R10.64+0x8], R135 ;  /* 0x000008870a00c986 */ /* 0x000fe2000c101112 */
[C---:B------:R-:W-:Y:S01]  /*6c70*/  ISETP.LT.OR P4, PT, R27.reuse, 0x11, !P2 ;  /* 0x000000111b00780c */ /* 0x040fe20005781670 */
[-C--:B------:R-:W-:Y:S01]  /*6c80*/  FMUL R122, R122, R8.reuse ;  /* 0x000000087a7a7220 */ /* 0x080fe20000400000 */
[----:B------:R-:W-:Y:S01]  /*6c90*/  F2FP.SATFINITE.E4M3.F32.PACK_AB_MERGE_C R123, RZ, R123, RZ ;  /* 0x0000007bff7b723e */ /* 0x000fe200048070ff */
[----:B------:R1:W-:Y:S01]  /*6ca0*/  @!P6 STG.E.U8 desc[UR18][R10.64+0x9], R29 ;  /* 0x0000091d0a00e986 */ /* 0x0003e2000c101112 */
[----:B------:R-:W-:Y:S01]  /*6cb0*/  ISETP.LT.OR P6, PT, R27, 0x11, !P1 ;  /* 0x000000111b00780c */ /* 0x000fe20004fc1670 */
[-C--:B------:R-:W-:Y:S01]  /*6cc0*/  FMUL R120, R120, R8.reuse ;  /* 0x0000000878787220 */ /* 0x080fe20000400000 */
[----:B------:R-:W-:Y:S01]  /*6cd0*/  FMUL R121, R121, R8 ;  /* 0x0000000879797220 */ /* 0x000fe20000400000 */
[----:B0-----:R-:W-:Y:S01]  /*6ce0*/  F2FP.SATFINITE.E4M3.F32.PACK_AB_MERGE_C R7, RZ, R130, RZ ;  /* 0x00000082ff07723e */ /* 0x001fe200048070ff */
[-C--:B------:R-:W-:Y:S01]  /*6cf0*/  FMUL R119, R119, R8.reuse ;  /* 0x0000000877777220 */ /* 0x080fe20000400000 */
[----:B------:R0:W-:Y:S01]  /*6d00*/  @!P5 STG.E.U8 desc[UR18][R12.64+0x11], R25 ;  /* 0x000011190c00d986 */ /* 0x0001e2000c101112 */
[C---:B------:R-:W-:Y:S01]  /*6d10*/  ISETP.LT.OR P5, PT, R27.reuse, 0x12, !P1 ;  /* 0x000000121b00780c */ /* 0x040fe20004fa1670 */
[-C--:B------:R-:W-:Y:S01]  /*6d20*/  FMUL R118, R118, R8.reuse ;  /* 0x0000000876767220 */ /* 0x080fe20000400000 */
[----:B------:R-:W-:Y:S01]  /*6d30*/  F2FP.SATFINITE.E4M3.F32.PACK_AB_MERGE_C R121, RZ, R121, RZ ;  /* 0x00000079ff79723e */ /* 0x000fe200048070ff */
[----:B------:R-:W-:Y:S01]  /*6d40*/  @!P4 STG.E.U8 desc[UR18][R12.64+0x10], R133 ;  /* 0x000010850c00c986 */ /* 0x000fe2000c101112 */
[----:B------:R-:W-:Y:S01]  /*6d50*/  ISETP.LT.OR P4, PT, R27, 0x19, !P2 ;  /* 0x000000191b00780c */ /* 0x000fe20005781670 */
[----:B------:R-:W-:Y:S01]  /*6d60*/  FMUL R117, R117, R8 ;  /* 0x0000000875757220 */ /* 0x000fe20000400000 */
[----:B-1----:R-:W-:Y:S01]  /*6d70*/  F2FP.SATFINITE.E4M3.F32.PACK_AB_MERGE_C R29, RZ, R128, RZ ;  /* 0x00000080ff1d723e */ /* 0x002fe200048070ff */
[----:B------:R-:W-:Y:S01]  /*6d80*/  @!P6 STG.E.U8 desc[UR18][R10.64+0x10], R131 ;  /* 0x000010830a00e986 */ /* 0x000fe2000c101112 */
[C---:B------:R-:W-:Y:S01]  /*6d90*/  ISETP.LT.OR P6, PT, R27.reuse, 0x1a, !P2 ;  /* 0x0000001a1b00780c */ /* 0x040fe200057c1670 */
[-C--:B------:R-:W-:Y:S01]  /*6da0*/  FMUL R116, R116, R8.reuse ;  /* 0x0000000874747220 */ /* 0x080fe20000400000 */
[----:B------:R-:W-:Y:S01]  /*6db0*/  F2FP.SATFINITE.E4M3.F32.PACK_AB_MERGE_C R119, RZ, R119, RZ ;  /* 0x00000077ff77723e */ /* 0x000fe200048070ff */
[----:B------:R-:W-:Y:S01]  /*6dc0*/  FMUL R114, R114, R8 ;  /* 0x0000000872727220 */ /* 0x000fe20000400000 */
[----:B0-----:R-:W-:Y:S01]  /*6dd0*/  F2FP.SATFINITE.E4M3.F32.PACK_AB_MERGE_C R25, RZ, R126, RZ ;  /* 0x0000007eff19723e */ /* 0x001fe200048070ff */
[----:B------:R0:W-:Y:S01]  /*6de0*/  @!P5 STG.E.U8 desc[UR18][R10.64+0x11], R7 ;  /* 0x000011070a00d986 */ /* 0x0001e2000c101112 */
[----:B------:R-:W-:Y:S01]  /*6df0*/  ISETP.LT.OR P5, PT, R27, 0x1a, !P1 ;  /* 0x0000001a1b00780c */ /* 0x000fe20004fa1670 */
        /* <DEDUP_REMOVED lines=11> */
[----:B0-----:R-:W-:Y:S01]  /*6eb0*/  F2FP.SATFINITE.E4M3.F32.PACK_AB_MERGE_C R7, RZ, R124, RZ ;  /* 0x0000007cff07723e */ /* 0x001fe200048070ff */
[----:B------:R0:W-:Y:S01]  /*6ec0*/  @!P5 STG.E.U8 desc[UR18][R10.64+0x19], R25 ;  /* 0x000019190a00d986 */ /* 0x0001e2000c101112 */
[C---:B------:R-:W-:Y:S01]  /*6ed0*/  ISETP.LT.OR P5, PT, R27.reuse, 0x22, !P2 ;  /* 0x000000221b00780c */ /* 0x040fe200057a1670 */
[-C--:B------:R-:W-:Y:S01]  /*6ee0*/  FMUL R110, R110, R8.reuse ;  /* 0x000000086e6e7220 */ /* 0x080fe20000400000 */
[----:B------:R-:W-:Y:S01]  /*6ef0*/  F2FP.SATFINITE.E4M3.F32.PACK_AB_MERGE_C R111, RZ, R111, RZ ;  /* 0x0000006fff6f723e */ /* 0x000fe200048070ff */
[----:B------:R-:W-:Y:S01]  /*6f00*/  @!P4 STG.E.U8 desc[UR18][R10.64+0x18], R127 ;  /* 0x0000187f0a00c986 */ /* 0x000fe2000c101112 */
[C---:B------:R-:W-:Y:S01]  /*6f10*/  ISETP.LT.OR P4, PT, R27.reuse, 0x21, !P1 ;  /* 0x000000211b00780c */ /* 0x040fe20004f81670 */
[----:B------:R-:W-:Y:S01]  /*6f20*/  FMUL R108, R108, R8 ;  /* 0x000000086c6c7220 */ /* 0x000fe20000400000 */
[----:B-1----:R-:W-:Y:S01]  /*6f30*/  F2FP.SATFINITE.E4M3.F32.PACK_AB_MERGE_C R29, RZ, R122, RZ ;  /* 0x0000007aff1d723e */ /* 0x002fe200048070ff */
[----:B------:R-:W-:Y:S01]  /*6f40*/  @!P6 STG.E.U8 desc[UR18][R12.64+0x20], R125 ;  /* 0x0000207d0c00e986 */ /* 0x000fe2000c101112 */
[----:B------:R-:W-:Y:S01]  /*6f50*/  ISETP.LT.OR P6, PT, R27, 0x22, !P1 ;  /* 0x000000221b00780c */ /* 0x000fe20004fc1670 */
[-C--:B------:R-:W-:Y:S01]  /*6f60*/  FMUL R109, R109, R8.reuse ;  /* 0x000000086d6d7220 */ /* 0x080fe20000400000 */
[----:B------:R-:W-:Y:S01]  /*6f70*/  FMUL R107, R107, R8 ;  /* 0x000000086b6b7220 */ /* 0x000fe20000400000 */
[----:B0-----:R-:W-:Y:S01]  /*6f80*/  F2FP.SATFINITE.E4M3.F32.PACK_AB_MERGE_C R25, RZ, R120, RZ ;  /* 0x00000078ff19723e */ /* 0x001fe200048070ff */
[-C--:B------:R-:W-:Y:S01]  /*6f90*/  FMUL R106, R106, R8.reuse ;  /* 0x000000086a6a7220 */ /* 0x080fe20000400000 */
        /* <DEDUP_REMOVED lines=33> */
[----:B------:R-:W-:Y:S01]  /*71b0*/  ISETP.LT.OR P4, PT, R27, 0x31, !P1 ;  /* 0x000000311b00780c */ /* 0x000fe20004f81670 */
[-C--:B------:R-:W-:Y:S01]  /*71c0*/  FMUL R97, R97, R8.reuse ;  /* 0x0000000861617220 */ /* 0x080fe20000400000 */
[-C--:B------:R-:W-:Y:S01]  /*71d0*/  FMUL R95, R95, R8.reuse ;  /* 0x000000085f5f7220 */ /* 0x080fe20000400000 */
        /* <DEDUP_REMOVED lines=37> */
[-C--:B------:R-:W-:Y:S01]  /*7430*/  FMUL R19, R19, R8.reuse ;  /* 0x0000000813137220 */ /* 0x080fe20000400000 */
        /* <DEDUP_REMOVED lines=17> */
[----:B------:R-:W-:Y:S01]  /*7550*/  F2FP.SATFINITE.E4M3.F32.PACK_AB_MERGE_C R15, RZ, R15, RZ ;  /* 0x0000000fff0f723e */ /* 0x000fe200048070ff */
[----:B------:R1:W-:Y:S01]  /*7560*/  @!P6 STG.E.U8 desc[UR18][R12.64+0x49], R29 ;  /* 0x0000491d0c00e986 */ /* 0x0003e2000c101112 */
[----:B------:R-:W-:-:S02]  /*7570*/  ISETP.LT.OR P6, PT, R27, 0x51, !P2 ;  /* 0x000000511b00780c */ /* 0x000fc400057c1670 */
[----:B------:R-:W-:Y:S02]  /*7580*/  F2FP.SATFINITE.E4M3.F32.PACK_AB_MERGE_C R17, RZ, R17, RZ ;  /* 0x00000011ff11723e */ /* 0x000fe400048070ff */
[----:B0-----:R-:W-:Y:S01]  /*7590*/  F2FP.SATFINITE.E4M3.F32.PACK_AB_MERGE_C R7, RZ, R100, RZ ;  /* 0x00000064ff07723e */ /* 0x001fe200048070ff */
[----:B------:R0:W-:Y:S01]  /*75a0*/  @!P5 STG.E.U8 desc[UR18][R10.64+0x49], R25 ;  /* 0x000049190a00d986 */ /* 0x0001e2000c101112 */
[----:B------:R-:W-:-:S03]  /*75b0*/  ISETP.LT.OR P5, PT, R27, 0x52, !P2 ;  /* 0x000000521b00780c */ /* 0x000fc600057a1670 */
[----:B------:R-:W-:Y:S01]  /*75c0*/  @!P4 STG.E.U8 desc[UR18][R10.64+0x48], R103 ;  /* 0x000048670a00c986 */ /* 0x000fe2000c101112 */
[C---:B------:R-:W-:Y:S02]  /*75d0*/  ISETP.LT.OR P4, PT, R27.reuse, 0x51, !P1 ;  /* 0x000000511b00780c */ /* 0x040fe40004f81670 */
[----:B-1----:R-:W-:Y:S01]  /*75e0*/  F2FP.SATFINITE.E4M3.F32.PACK_AB_MERGE_C R29, RZ, R98, RZ ;  /* 0x00000062ff1d723e */ /* 0x002fe200048070ff */
[----:B------:R-:W-:Y:S01]  /*75f0*/  @!P6 STG.E.U8 desc[UR18][R12.64+0x50], R101 ;  /* 0x000050650c00e986 */ /* 0x000fe2000c101112 */
[----:B------:R-:W-:Y:S02]  /*7600*/  ISETP.LT.OR P6, PT, R27, 0x52, !P1 ;  /* 0x000000521b00780c */ /* 0x000fe40004fc1670 */
[----:B0-----:R-:W-:-:S03]  /*7610*/  F2FP.SATFINITE.E4M3.F32.PACK_AB_MERGE_C R25, RZ, R96, RZ ;  /* 0x00000060ff19723e */ /* 0x001fc600048070ff */
[----:B------:R0:W-:Y:S01]  /*7620*/  @!P5 STG.E.U8 desc[UR18][R12.64+0x51], R7 ;  /* 0x000051070c00d986 */ /* 0x0001e2000c101112 */
[----:B------:R-:W-:-:S03]  /*7630*/  ISETP.LT.OR P5, PT, R27, 0x5a, !P2 ;  /* 0x0000005a1b00780c */ /* 0x000fc600057a1670 */
[----:B------:R-:W-:Y:S01]  /*7640*/  @!P4 STG.E.U8 desc[UR18][R10.64+0x50], R99 ;  /* 0x000050630a00c986 */ /* 0x000fe2000c101112 */
[----:B------:R-:W-:-:S03]  /*7650*/  ISETP.LT.OR P4, PT, R27, 0x59, !P2 ;  /* 0x000000591b00780c */ /* 0x000fc60005781670 */
[----:B------:R1:W-:Y:S01]  /*7660*/  @!P6 STG.E.U8 desc[UR18][R10.64+0x51], R29 ;  /* 0x0000511d0a00e986 */ /* 0x0003e2000c101112 */
[----:B------:R-:W-:Y:S02]  /*7670*/  ISETP.LT.OR P6, PT, R27, 0x59, !P1 ;  /* 0x000000591b00780c */ /* 0x000fe40004fc1670 */
[----:B0-----:R-:W-:-:S03]  /*7680*/  F2FP.SATFINITE.E4M3.F32.PACK_AB_MERGE_C R7, RZ, R94, RZ ;  /* 0x0000005eff07723e */ /* 0x001fc600048070ff */
        /* <DEDUP_REMOVED lines=27> */
[----:B------:R-:W-:Y:S01]  /*7840*/  @!P6 STG.E.U8 desc[UR18][R10.64+0x69], R29 ;  /* 0x0000691d0a00e986 */ /* 0x000fe2000c101112 */
[----:B------:R-:W-:Y:S02]  /*7850*/  ISETP.LT.OR P6, PT, R27, 0x71, !P1 ;  /* 0x000000711b00780c */ /* 0x000fe40004fc1670 */
[----:B0-----:R-:W-:-:S03]  /*7860*/  F2FP.SATFINITE.E4M3.F32.PACK_AB_MERGE_C R7, RZ, R18, RZ ;  /* 0x00000012ff07723e */ /* 0x001fc600048070ff */
[----:B------:R-:W-:Y:S01]  /*7870*/  @!P5 STG.E.U8 desc[UR18][R12.64+0x71], R25 ;  /* 0x000071190c00d986 */ /* 0x000fe2000c101112 */
[C---:B------:R-:W-:Y:S02]  /*7880*/  ISETP.LT.OR P5, PT, R27.reuse, 0x79, !P2 ;  /* 0x000000791b00780c */ /* 0x040fe400057a1670 */
[C---:B------:R-:W-:Y:S01]  /*7890*/  ISETP.LT.OR P2, PT, R27.reuse, 0x7a, !P2 ;  /* 0x0000007a1b00780c */ /* 0x040fe20005741670 */
[----:B------:R0:W-:Y:S01]  /*78a0*/  @!P4 STG.E.U8 desc[UR18][R12.64+0x70], R21 ;  /* 0x000070150c00c986 */ /* 0x0001e2000c101112 */
[----:B------:R-:W-:-:S03]  /*78b0*/  ISETP.LT.OR P4, PT, R27, 0x72, !P1 ;  /* 0x000000721b00780c */ /* 0x000fc60004f81670 */
[----:B------:R1:W-:Y:S01]  /*78c0*/  @!P6 STG.E.U8 desc[UR18][R10.64+0x70], R19 ;  /* 0x000070130a00e986 */ /* 0x0003e2000c101112 */
[C---:B------:R-:W-:Y:S02]  /*78d0*/  ISETP.LT.OR P6, PT, R27.reuse, 0x79, !P1 ;  /* 0x000000791b00780c */ /* 0x040fe40004fc1670 */
[----:B------:R-:W-:Y:S02]  /*78e0*/  ISETP.LT.OR P1, PT, R27, 0x7a, !P1 ;  /* 0x0000007a1b00780c */ /* 0x000fe40004f21670 */
[----:B0-----:R-:W-:-:S05]  /*78f0*/  F2FP.SATFINITE.E4M3.F32.PACK_AB_MERGE_C R21, RZ, R16, RZ ;  /* 0x00000010ff15723e */ /* 0x001fca00048070ff */
[----:B------:R0:W-:Y:S01]  /*7900*/  @!P4 STG.E.U8 desc[UR18][R10.64+0x71], R7 ;  /* 0x000071070a00c986 */ /* 0x0001e2000c101112 */
[----:B-1----:R-:W-:-:S03]  /*7910*/  F2FP.SATFINITE.E4M3.F32.PACK_AB_MERGE_C R19, RZ, R14, RZ ;  /* 0x0000000eff13723e */ /* 0x002fc600048070ff */
[----:B------:R0:W-:Y:S04]  /*7920*/  @!P5 STG.E.U8 desc[UR18][R12.64+0x78], R15 ;  /* 0x0000780f0c00d986 */ /* 0x0001e8000c101112 */
[----:B------:R0:W-:Y:S04]  /*7930*/  @!P2 STG.E.U8 desc[UR18][R12.64+0x79], R19 ;  /* 0x000079130c00a986 */ /* 0x0001e8000c101112 */
[----:B------:R0:W-:Y:S04]  /*7940*/  @!P6 STG.E.U8 desc[UR18][R10.64+0x78], R17 ;  /* 0x000078110a00e986 */ /* 0x0001e8000c101112 */
[----:B------:R0:W-:Y:S02]  /*7950*/  @!P1 STG.E.U8 desc[UR18][R10.64+0x79], R21 ;  /* 0x000079150a009986 */ /* 0x0001e4000c101112 */
.L_x_168:
[----:B------:R-:W-:Y:S05]  /*7960*/  BSYNC B0 ;  /* 0x0000000000007941 */ /* 0x000fea0003800000 */
.L_x_38:
[----:B------:R-:W-:Y:S01]  /*7970*/  ULDC UR6, c[0x0][0xc] ;  /* 0x0000030000067ab9 */ /* 0x000fe20000000800 */
[----:B------:R-:W-:Y:S01]  /*7980*/  ULDC UR7, c[0x0][0x10] ;  /* 0x0000040000077ab9 */ /* 0x000fe20000000800 */
[----:B0-----:R-:W0:Y:S01]  /*7990*/  LDC R7, c[0x0][0x14] ;  /* 0x00000500ff077b82 */ /* 0x001e220000000800 */
[----:B------:R-:W-:Y:S01]  /*79a0*/  UIMAD.WIDE.U32 UR6, UR6, UR7, URZ ;  /* 0x00000007060672a5 */ /* 0x000fe2000f8e003f */
[----:B----4-:R-:W-:Y:S02]  /*79b0*/  IMAD.MOV.U32 R10, RZ, RZ, -0x1 ;  /* 0xffffffffff0a7424 */ /* 0x010fe400078e00ff */
[----:B-----5:R-:W-:-:S03]  /*79c0*/  IMAD.MOV.U32 R6, RZ, RZ, -0x1 ;  /* 0xffffffffff067424 */ /* 0x020fc600078e00ff */
[----:B0-----:R-:W-:-:S04]  /*79d0*/  IMAD.WIDE.U32 R2, R7, UR6, R2 ;  /* 0x0000000607027c25 */ /* 0x001fc8000f8e0002 */
[----:B------:R-:W-:Y:S01]  /*79e0*/  IMAD R7, R7, UR7, RZ ;  /* 0x0000000707077c24 */ /* 0x000fe2000f8e02ff */
[----:B------:R-:W-:Y:S02]  /*79f0*/  ULDC.64 UR6, c[0x0][0x650] ;  /* 0x0001940000067ab9 */ /* 0x000fe40000000a00 */
[----:B------:R-:W-:Y:S01]  /*7a00*/  ISETP.GE.U32.AND P1, PT, R2, UR6, PT ;  /* 0x0000000602007c0c */ /* 0x000fe2000bf26070 */
[--C-:B------:R-:W-:Y:S01]  /*7a10*/  IMAD.IADD R3, R3, 0x1, R7.reuse ;  /* 0x0000000103037824 */ /* 0x100fe200078e0207 */
[----:B------:R-:W-:-:S04]  /*7a20*/  PRMT R7, RZ, 0x7610, R7 ;  /* 0x00007610ff077816 */ /* 0x000fc80000000007 */
[----:B------:R-:W-:-:S13]  /*7a30*/  ISETP.GE.U32.AND.EX P1, PT, R3, UR7, PT, P1 ;  /* 0x0000000703007c0c */ /* 0x000fda000bf26110 */
[----:B------:R-:W-:Y:S05]  /*7a40*/  @P1 BRA `(.L_x_169) ;  /* 0x0000000400601947 */ /* 0x000fea0003800000 */
[----:B------:R-:W0:Y:S01]  /*7a50*/  S2R R20, SR_CTAID.X ;  /* 0x0000000000147919 */ /* 0x000e220000002500 */
[----:B------:R-:W4:Y:S01]  /*7a60*/  LDC.64 R14, c[0x0][0x628] ;  /* 0x00018a00ff0e7b82 */ /* 0x000f220000000a00 */
[----:B------:R-:W-:Y:S01]  /*7a70*/  ULDC UR6, c[0x0][0x150] ;  /* 0x0000540000067ab9 */ /* 0x000fe20000000800 */
[----:B-1----:R-:W-:Y:S01]  /*7a80*/  IMAD.MOV.U32 R12, RZ, RZ, R2 ;  /* 0x000000ffff0c7224 */ /* 0x002fe200078e0002 */
[----:B------:R-:W1:Y:S01]  /*7a90*/  S2R R22, SR_CTAID.Y ;  /* 0x0000000000167919 */ /* 0x000e620000002600 */
[----:B------:R-:W-:-:S04]  /*7aa0*/  IMAD.MOV.U32 R13, RZ, RZ, R3 ;  /* 0x000000ffff0d7224 */ /* 0x000fc800078e0003 */
[----:B------:R-:W1:Y:S08]  /*7ab0*/  LDC R23, c[0x0][0x144] ;  /* 0x00005100ff177b82 */ /* 0x000e700000000800 */
[----:B------:R-:W1:Y:S08]  /*7ac0*/  LDC R16, c[0x0][0x630] ;  /* 0x00018c00ff107b82 */ /* 0x000e700000000800 */
[----:B------:R-:W1:Y:S01]  /*7ad0*/  LDC.64 R18, c[0x0][0x620] ;  /* 0x00018800ff127b82 */ /* 0x000e620000000a00 */
[----:B----4-:R-:W-:-:S04]  /*7ae0*/  ISETP.NE.U32.AND P1, PT, R14, RZ, PT ;  /* 0x000000ff0e00720c */ /* 0x010fc80003f25070 */
[----:B------:R-:W-:Y:S02]  /*7af0*/  ISETP.NE.AND.EX P1, PT, R15, RZ, PT, P1 ;  /* 0x000000ff0f00720c */ /* 0x000fe40003f25310 */
[----:B0-----:R-:W-:-:S05]  /*7b00*/  I2FP.F32.U32 R6, R20 ;  /* 0x0000001400067245 */ /* 0x001fca0000201000 */
[----:B------:R-:W-:-:S04]  /*7b10*/  FMUL R6, R6, UR6 ;  /* 0x0000000606067c20 */ /* 0x000fc80008400000 */
[----:B------:R0:W4:Y:S02]  /*7b20*/  F2I.U32.TRUNC.NTZ R21, R6 ;  /* 0x0000000600157305 */ /* 0x000124000020f000 */
[----:B------:R-:W-:Y:S05]  /*7b30*/  @!P1 BRA `(.L_x_170) ;  /* 0x0000000000289947 */ /* 0x000fea0003800000 */
[----:B------:R-:W5:Y:S02]  /*7b40*/  LDC R7, c[0x0][0x634] ;  /* 0x00018d00ff077b82 */ /* 0x000f640000000800 */
[----:B-----5:R-:W-:-:S05]  /*7b50*/  IADD3 R13, P1, R2, R7, RZ ;  /* 0x00000007020d7210 */ /* 0x020fca0007f3e0ff */
[----:B------:R-:W-:-:S04]  /*7b60*/  IMAD.X R17, RZ, RZ, R3, P1 ;  /* 0x000000ffff117224 */ /* 0x000fc800008e0603 */
[----:B0-----:R-:W-:-:S04]  /*7b70*/  IMAD.WIDE.U32 R6, R17, R14, RZ ;  /* 0x0000000e11067225 */ /* 0x001fc800078e00ff */
[----:B------:R-:W-:-:S04]  /*7b80*/  IMAD.WIDE.U32 R10, P1, R13, R15, R6 ;  /* 0x0000000f0d0a7225 */ /* 0x000fc80007820006 */
[----:B------:R-:W-:-:S04]  /*7b90*/  IMAD.WIDE.U32 R6, R13, R14, RZ ;  /* 0x0000000e0d067225 */ /* 0x000fc800078e00ff */
[----:B------:R-:W-:Y:S01]  /*7ba0*/  IMAD.X R13, RZ, RZ, RZ, P1 ;  /* 0x000000ffff0d7224 */ /* 0x000fe200008e06ff */
[----:B------:R-:W-:Y:S01]  /*7bb0*/  IADD3 RZ, P1, R7, R10, RZ ;  /* 0x0000000a07ff7210 */ /* 0x000fe20007f3e0ff */
[----:B------:R-:W-:-:S04]  /*7bc0*/  IMAD.MOV.U32 R12, RZ, RZ, R11 ;  /* 0x000000ffff0c7224 */ /* 0x000fc800078e000b */
[----:B------:R-:W-:-:S08]  /*7bd0*/  IMAD.WIDE.U32.X R12, R17, R15, R12, P1 ;  /* 0x0000000f110c7225 */ /* 0x000fd000008e040c */
.L_x_170:
[----:B------:R-:W5:Y:S01]  /*7be0*/  LDC.64 R28, c[0x0][0x640] ;  /* 0x00019000ff1c7b82 */ /* 0x000f620000000a00 */
[-C--:B-1----:R-:W-:Y:S01]  /*7bf0*/  SHF.R.U64 R17, R12, R16.reuse, R13 ;  /* 0x000000100c117219 */ /* 0x082fe2000000120d */
[----:B----4-:R-:W-:Y:S01]  /*7c00*/  IMAD.MOV R21, RZ, RZ, -R21 ;  /* 0x000000ffff157224 */ /* 0x010fe200078e0a15 */
[----:B0-----:R-:W-:Y:S01]  /*7c10*/  SHF.R.U32.HI R6, RZ, R16, R13 ;  /* 0x00000010ff067219 */ /* 0x001fe2000001160d */
[----:B------:R-:W-:Y:S01]  /*7c20*/  ULDC UR6, c[0x0][0x154] ;  /* 0x0000550000067ab9 */ /* 0x000fe20000000800 */
[----:B------:R-:W-:Y:S01]  /*7c30*/  IADD3 R11, P1, RZ, -R17, RZ ;  /* 0x80000011ff0b7210 */ /* 0x000fe20007f3e0ff */
[----:B------:R-:W-:Y:S02]  /*7c40*/  IMAD R23, R23, R21, R20 ;  /* 0x0000001517177224 */ /* 0x000fe400078e0214 */
[----:B------:R-:W0:Y:S01]  /*7c50*/  LDC R12, c[0x0][0x618] ;  /* 0x00018600ff0c7b82 */ /* 0x000e220000000800 */
[----:B------:R-:W-:Y:S02]  /*7c60*/  IMAD.MOV.U32 R13, RZ, RZ, 0x1 ;  /* 0x00000001ff0d7424 */ /* 0x000fe400078e00ff */
[----:B------:R-:W-:-:S04]  /*7c70*/  IMAD.X R7, RZ, RZ, ~R6, P1 ;  /* 0x000000ffff077224 */ /* 0x000fc800008e0e06 */
[-C--:B------:R-:W-:Y:S01]  /*7c80*/  IMAD R10, R7, R18.reuse, RZ ;  /* 0x00000012070a7224 */ /* 0x080fe200078e02ff */
[----:B--23--:R-:W1:Y:S01]  /*7c90*/  LDC R24, c[0x0][0x608] ;  /* 0x00018200ff187b82 */ /* 0x00ce620000000800 */
[----:B------:R-:W-:-:S04]  /*7ca0*/  IMAD.WIDE.U32 R6, R11, R18, R2 ;  /* 0x000000120b067225 */ /* 0x000fc800078e0002 */
[----:B------:R-:W-:Y:S01]  /*7cb0*/  IMAD R11, R11, R19, R10 ;  /* 0x000000130b0b7224 */ /* 0x000fe200078e020a */
[----:B------:R-:W-:Y:S02]  /*7cc0*/  I2FP.F32.U32 R10, R22 ;  /* 0x00000016000a7245 */ /* 0x000fe40000201000 */
[----:B------:R-:W2:Y:S01]  /*7cd0*/  LDC R26, c[0x0][0x658] ;  /* 0x00019600ff1a7b82 */ /* 0x000ea20000000800 */
[----:B------:R-:W-:Y:S01]  /*7ce0*/  IMAD.IADD R7, R7, 0x1, R11 ;  /* 0x0000000107077824 */ /* 0x000fe200078e020b */
[----:B-----5:R-:W-:Y:S01]  /*7cf0*/  ISETP.NE.U32.AND P1, PT, R28, RZ, PT ;  /* 0x000000ff1c00720c */ /* 0x020fe20003f25070 */
[----:B------:R-:W-:Y:S01]  /*7d00*/  FMUL R10, R10, UR6 ;  /* 0x000000060a0a7c20 */ /* 0x000fe20008400000 */
[----:B------:R-:W-:Y:S02]  /*7d10*/  IMAD.MOV.U32 R11, RZ, RZ, -0x1 ;  /* 0xffffffffff0b7424 */ /* 0x000fe400078e00ff */
[----:B------:R-:W-:Y:S01]  /*7d20*/  ISETP.NE.AND.EX P1, PT, R29, RZ, PT, P1 ;  /* 0x000000ff1d00720c */ /* 0x000fe20003f25310 */
[----:B------:R3:W4:Y:S01]  /*7d30*/  F2I.U32.TRUNC.NTZ R19, R10 ;  /* 0x0000000a00137305 */ /* 0x000722000020f000 */
[----:B------:R-:W3:Y:S01]  /*7d40*/  LDC R21, c[0x0][0x148] ;  /* 0x00005200ff157b82 */ /* 0x000ee20000000800 */
[----:B0-----:R-:W-:-:S02]  /*7d50*/  SHF.R.U64 R16, R6, R12, R7 ;  /* 0x0000000c06107219 */ /* 0x001fc40000001207 */
[----:B------:R-:W-:-:S05]  /*7d60*/  SHF.R.U32.HI R7, RZ, R12, R7 ;  /* 0x0000000cff077219 */ /* 0x000fca0000011607 */
[----:B------:R-:W0:Y:S01]  /*7d70*/  LDC R20, c[0x0][0x600] ;  /* 0x00018000ff147b82 */ /* 0x000e220000000800 */
[-CC-:B-1----:R-:W-:Y:S02]  /*7d80*/  SHF.R.U64 R14, R16, R24.reuse, R7.reuse ;  /* 0x00000018100e7219 */ /* 0x182fe40000001207 */
[----:B------:R-:W-:-:S05]  /*7d90*/  SHF.R.U32.HI R7, RZ, R24, R7 ;  /* 0x00000018ff077219 */ /* 0x000fca0000011607 */
[----:B------:R-:W1:Y:S01]  /*7da0*/  LDC R27, c[0x0][0x648] ;  /* 0x00019200ff1b7b82 */ /* 0x000e620000000800 */
[-CC-:B--2---:R-:W-:Y:S02]  /*7db0*/  SHF.R.U64 R18, R14, R26.reuse, R7.reuse ;  /* 0x0000001a0e127219 */ /* 0x184fe40000001207 */
[-C--:B------:R-:W-:Y:S02]  /*7dc0*/  SHF.L.U32 R11, R11, R26.reuse, RZ ;  /* 0x0000001a0b0b7219 */ /* 0x080fe400000006ff */
[-C--:B------:R-:W-:Y:S01]  /*7dd0*/  SHF.R.U32.HI R7, RZ, R26.reuse, R7 ;  /* 0x0000001aff077219 */ /* 0x080fe20000011607 */
[----:B------:R-:W-:Y:S01]  /*7de0*/  IMAD.MOV.U32 R6, RZ, RZ, R18 ;  /* 0x000000ffff067224 */ /* 0x000fe200078e0012 */
[----:B------:R-:W-:Y:S01]  /*7df0*/  SHF.L.U32 R26, R13, R26, RZ ;  /* 0x0000001a0d1a7219 */ /* 0x000fe200000006ff */
[----:B------:R-:W2:Y:S01]  /*7e00*/  LDC R30, c[0x0][0x638] ;  /* 0x00018e00ff1e7b82 */ /* 0x000ea20000000800 */
[----:B------:R-:W-:-:S07]  /*7e10*/  LOP3.LUT R25, RZ, R11, RZ, 0x33, !PT ;  /* 0x0000000bff197212 */ /* 0x000fce00078e33ff */
[----:B------:R-:W0:Y:S01]  /*7e20*/  LDC R31, c[0x0][0x610] ;  /* 0x00018400ff1f7b82 */ /* 0x000e220000000800 */
[----:B----4-:R-:W-:Y:S05]  /*7e30*/  @!P1 BRA `(.L_x_171) ;  /* 0x0000000000289947 */ /* 0x010fea0003800000 */
[----:B------:R-:W4:Y:S02]  /*7e40*/  LDC R13, c[0x0][0x64c] ;  /* 0x00019300ff0d7b82 */ /* 0x000f240000000800 */
[----:B----4-:R-:W-:-:S05]  /*7e50*/  IADD3 R13, P1, R18, R13, RZ ;  /* 0x0000000d120d7210 */ /* 0x010fca0007f3e0ff */
[----:B------:R-:W-:-:S04]  /*7e60*/  IMAD.X R15, RZ, RZ, R7, P1 ;  /* 0x000000ffff0f7224 */ /* 0x000fc800008e0607 */
[----:B------:R-:W-:-:S04]  /*7e70*/  IMAD.WIDE.U32 R6, R15, R28, RZ ;  /* 0x0000001c0f067225 */ /* 0x000fc800078e00ff */
[----:B---3--:R-:W-:-:S04]  /*7e80*/  IMAD.WIDE.U32 R10, P1, R13, R29, R6 ;  /* 0x0000001d0d0a7225 */ /* 0x008fc80007820006 */
[----:B------:R-:W-:-:S04]  /*7e90*/  IMAD.WIDE.U32 R6, R13, R28, RZ ;  /* 0x0000001c0d067225 */ /* 0x000fc800078e00ff */
[----:B------:R-:W-:Y:S01]  /*7ea0*/  IMAD.X R13, RZ, RZ, RZ, P1 ;  /* 0x000000ffff0d7224 */ /* 0x000fe200008e06ff */
[----:B------:R-:W-:Y:S01]  /*7eb0*/  IADD3 RZ, P1, R7, R10, RZ ;  /* 0x0000000a07ff7210 */ /* 0x000fe20007f3e0ff */
[----:B------:R-:W-:-:S04]  /*7ec0*/  IMAD.MOV.U32 R12, RZ, RZ, R11 ;  /* 0x000000ffff0c7224 */ /* 0x000fc800078e000b */
[----:B------:R-:W-:-:S08]  /*7ed0*/  IMAD.WIDE.U32.X R6, R15, R29, R12, P1 ;  /* 0x0000001d0f067225 */ /* 0x000fd000008e040c */
.L_x_171:
[----:B-1----:R-:W-:Y:S01]  /*7ee0*/  SHF.R.U64 R6, R6, R27, R7 ;  /* 0x0000001b06067219 */ /* 0x002fe20000001207 */
[----:B0-----:R-:W-:Y:S01]  /*7ef0*/  VIADD R13, R20, 0xffffffff ;  /* 0xffffffff140d7836 */ /* 0x001fe20000000000 */
[----:B------:R-:W-:Y:S01]  /*7f00*/  LOP3.LUT R11, R14, R25, RZ, 0xc0, !PT ;  /* 0x000000190e0b7212 */ /* 0x000fe200078ec0ff */
[----:B------:R-:W-:Y:S02]  /*7f10*/  IMAD.MOV R19, RZ, RZ, -R19 ;  /* 0x000000ffff137224 */ /* 0x000fe400078e0a13 */
[----:B------:R-:W-:Y:S02]  /*7f20*/  IMAD.MOV R7, RZ, RZ, -R6 ;  /* 0x000000ffff077224 */ /* 0x000fe400078e0a06 */
[----:B------:R-:W-:Y:S01]  /*7f30*/  IMAD R26, R26, R6, R11 ;  /* 0x000000061a1a7224 */ /* 0x000fe200078e020b */
[----:B------:R-:W-:Y:S01]  /*7f40*/  LOP3.LUT R11, R16, R13, RZ, 0xc0, !PT ;  /* 0x0000000d100b7212 */ /* 0x000fe200078ec0ff */
[----:B---3--:R-:W-:Y:S02]  /*7f50*/  @P3 IMAD R23, R21, R19, R22 ;  /* 0x0000001315173224 */ /* 0x008fe400078e0216 */
[----:B--2---:R-:W-:-:S02]  /*7f60*/  IMAD R6, R7, R30, R18 ;  /* 0x0000001e07067224 */ /* 0x004fc400078e0212 */
[----:B------:R-:W-:Y:S02]  /*7f70*/  IMAD R26, R26, R31, R23 ;  /* 0x0000001f1a1a7224 */ /* 0x000fe400078e0217 */
[----:B------:R-:W-:Y:S02]  /*7f80*/  IMAD R11, R6, R20, R11 ;  /* 0x00000014060b7224 */ /* 0x000fe400078e020b */
[----:B------:R-:W-:Y:S02]  /*7f90*/  IMAD.MOV.U32 R7, RZ, RZ, 0x1 ;  /* 0x00000001ff077424 */ /* 0x000fe400078e00ff */
[----:B------:R-:W-:Y:S01]  /*7fa0*/  IMAD.MOV.U32 R6, RZ, RZ, R17 ;  /* 0x000000ffff067224 */ /* 0x000fe200078e0011 */
[----:B------:R-:W-:Y:S02]  /*7fb0*/  SEL R10, R11, R26, !P3 ;  /* 0x0000001a0b0a7207 */ /* 0x000fe40005800000 */
[----:B------:R-:W-:-:S07]  /*7fc0*/  SEL R26, R26, R11, !P3 ;  /* 0x0000000b1a1a7207 */ /* 0x000fce0005800000 */
.L_x_169:
[----:B------:R-:W-:Y:S01]  /*7fd0*/  LOP3.LUT P1, RZ, R7, 0xff, RZ, 0xc0, !PT ;  /* 0x000000ff07ff7812 */ /* 0x000fe2000782c0ff */
[----:B------:R-:W-:-:S12]  /*7fe0*/  IMAD.MOV.U32 R7, RZ, RZ, R26 ;  /* 0x000000ffff077224 */ /* 0x000fd800078e001a */
[----:B------:R-:W-:Y:S05]  /*7ff0*/  @P1 BRA `(.L_x_172) ;  /* 0xffffff9400201947 */ /* 0x000fea000383ffff */
[----:B------:R-:W-:Y:S05]  /*8000*/  EXIT ;  /* 0x000000000000794d */ /* 0x000fea0003800000 */
.L_x_8:
[----:B0-----:R-:W-:Y:S01]  /*8010*/  ULDC.64 UR4, c[0x0][0x650] ;  /* 0x0001940000047ab9 */ /* 0x001fe20000000a00 */
        /* <DEDUP_REMOVED lines=25> */
.L_x_174:
[----:B------:R-:W0:Y:S01]  /*81b0*/  LDC.64 R28, c[0x0][0x640] ;  /* 0x00019000ff1c7b82 */ /* 0x000e220000000a00 */
[-CC-:B------:R-:W-:Y:S01]  /*81c0*/  SHF.R.U64 R21, R16, R10.reuse, R17.reuse ;  /* 0x0000000a10157219 */ /* 0x180fe20000001211 */
[----:B------:R-:W-:Y:S01]  /*81d0*/  IMAD.MOV.U32 R27, RZ, RZ, 0x1 ;  /* 0x00000001ff1b7424 */ /* 0x000fe200078e00ff */
[----:B------:R-:W-:Y:S02]  /*81e0*/  SHF.R.U32.HI R5, RZ, R10, R17 ;  /* 0x0000000aff057219 */ /* 0x000fe40000011611 */
[----:B------:R-:W-:-:S03]  /*81f0*/  IADD3 R7, P0, RZ, -R21, RZ ;  /* 0x80000015ff077210 */ /* 0x000fc60007f1e0ff */
[----:B------:R-:W1:Y:S02]  /*8200*/  LDC R14, c[0x0][0x618] ;  /* 0x00018600ff0e7b82 */ /* 0x000e640000000800 */
[----:B------:R-:W-:Y:S02]  /*8210*/  IMAD.X R5, RZ, RZ, ~R5, P0 ;  /* 0x000000ffff057224 */ /* 0x000fe400000e0e05 */
[----:B------:R-:W-:-:S04]  /*8220*/  IMAD.WIDE.U32 R12, R7, R24, R2 ;  /* 0x00000018070c7225 */ /* 0x000fc800078e0002 */
[----:B------:R-:W2:Y:S01]  /*8230*/  LDC R16, c[0x0][0x608] ;  /* 0x00018200ff107b82 */ /* 0x000ea20000000800 */
[----:B------:R-:W-:-:S04]  /*8240*/  IMAD R10, R5, R24, RZ ;  /* 0x00000018050a7224 */ /* 0x000fc800078e02ff */
[----:B------:R-:W-:Y:S02]  /*8250*/  IMAD R5, R7, R25, R10 ;  /* 0x0000001907057224 */ /* 0x000fe400078e020a */
[----:B------:R-:W-:Y:S01]  /*8260*/  IMAD.MOV.U32 R7, RZ, RZ, -0x1 ;  /* 0xffffffffff077424 */ /* 0x000fe200078e00ff */
[----:B------:R-:W3:Y:S01]  /*8270*/  LDC R26, c[0x0][0x658] ;  /* 0x00019600ff1a7b82 */ /* 0x000ee20000000800 */
[----:B------:R-:W-:Y:S01]  /*8280*/  IMAD.IADD R5, R13, 0x1, R5 ;  /* 0x000000010d057824 */ /* 0x000fe200078e0205 */
[----:B0-----:R-:W-:-:S04]  /*8290*/  ISETP.NE.U32.AND P0, PT, R28, RZ, PT ;  /* 0x000000ff1c00720c */ /* 0x001fc80003f05070 */
        /* <DEDUP_REMOVED lines=8> */
[-CC-:B---3--:R-:W-:Y:S02]  /*8320*/  SHF.R.U64 R24, R22, R26.reuse, R5.reuse ;  /* 0x0000001a16187219 */ /* 0x188fe40000001205 */
[-C--:B------:R-:W-:Y:S02]  /*8330*/  SHF.L.U32 R7, R7, R26.reuse, RZ ;  /* 0x0000001a07077219 */ /* 0x080fe400000006ff */
[----:B------:R-:W-:Y:S01]  /*8340*/  SHF.R.U32.HI R13, RZ, R26, R5 ;  /* 0x0000001aff0d7219 */ /* 0x000fe20000011605 */
[----:B------:R-:W-:Y:S01]  /*8350*/  IMAD.MOV.U32 R12, RZ, RZ, R24 ;  /* 0x000000ffff0c7224 */ /* 0x000fe200078e0018 */
[----:B------:R-:W-:Y:S01]  /*8360*/  LOP3.LUT R31, RZ, R7, RZ, 0x33, !PT ;  /* 0x00000007ff1f7212 */ /* 0x000fe200078e33ff */
[----:B------:R-:W3:Y:S01]  /*8370*/  LDC R30, c[0x0][0x610] ;  /* 0x00018400ff1e7b82 */ /* 0x000ee20000000800 */
[----:B------:R-:W-:Y:S05]  /*8380*/  @!P0 BRA `(.L_x_175) ;  /* 0x0000000000288947 */ /* 0x000fea0003800000 */
        /* <DEDUP_REMOVED lines=10> */
.L_x_175:
[----:B-1----:R-:W-:Y:S01]  /*8430*/  SHF.R.U64 R10, R12, R10, R13 ;  /* 0x0000000a0c0a7219 */ /* 0x002fe2000000120d */
[----:B0-----:R-:W-:Y:S01]  /*8440*/  VIADD R9, R23, 0xffffffff ;  /* 0xffffffff17097836 */ /* 0x001fe20000000000 */
[----:B------:R-:W-:Y:S01]  /*8450*/  SHF.L.U32 R27, R27, R26, RZ ;  /* 0x0000001a1b1b7219 */ /* 0x000fe200000006ff */
[----:B------:R-:W-:Y:S01]  /*8460*/  @P3 IMAD R11, R19, R20, R8 ;  /* 0x00000014130b3224 */ /* 0x000fe200078e0208 */
[----:B------:R-:W-:Y:S01]  /*8470*/  LOP3.LUT R5, R22, R31, RZ, 0xc0, !PT ;  /* 0x0000001f16057212 */ /* 0x000fe200078ec0ff */
[----:B------:R-:W-:Y:S01]  /*8480*/  IMAD.MOV R7, RZ, RZ, -R10 ;  /* 0x000000ffff077224 */ /* 0x000fe200078e0a0a */
[----:B------:R-:W-:Y:S01]  /*8490*/  LOP3.LUT R8, R18, R9, RZ, 0xc0, !PT ;  /* 0x0000000912087212 */ /* 0x000fe200078ec0ff */
[----:B------:R-:W-:Y:S02]  /*84a0*/  IMAD.MOV.U32 R9, RZ, RZ, 0x1 ;  /* 0x00000001ff097424 */ /* 0x000fe400078e00ff */
[----:B------:R-:W-:Y:S02]  /*84b0*/  IMAD R10, R27, R10, R5 ;  /* 0x0000000a1b0a7224 */ /* 0x000fe400078e0205 */
[----:B--2---:R-:W-:-:S02]  /*84c0*/  IMAD R5, R7, R25, R24 ;  /* 0x0000001907057224 */ /* 0x004fc400078e0218 */
[----:B---3--:R-:W-:Y:S02]  /*84d0*/  IMAD R7, R10, R30, R11 ;  /* 0x0000001e0a077224 */ /* 0x008fe400078e020b */
[----:B------:R-:W-:Y:S01]  /*84e0*/  IMAD R8, R5, R23, R8 ;  /* 0x0000001705087224 */ /* 0x000fe200078e0208 */
[----:B------:R-:W-:Y:S01]  /*84f0*/  PRMT R5, R9, 0x7610, R5 ;  /* 0x0000761009057816 */ /* 0x000fe20000000005 */
[----:B------:R-:W-:-:S03]  /*8500*/  IMAD.MOV.U32 R17, RZ, RZ, R21 ;  /* 0x000000ffff117224 */ /* 0x000fc600078e0015 */
[----:B------:R-:W-:Y:S02]  /*8510*/  SEL R14, R8, R7, !P3 ;  /* 0x00000007080e7207 */ /* 0x000fe40005800000 */
[----:B------:R-:W-:-:S07]  /*8520*/  SEL R7, R7, R8, !P3 ;  /* 0x0000000807077207 */ /* 0x000fce0005800000 */
.L_x_173:
[----:B------:R-:W-:-:S08]  /*8530*/  NOP ;  /* 0x0000000000007918 */ /* 0x000fd00000000000 */
[----:B------:R-:W0:-:S00]  /*8540*/  USETMAXREG.DEALLOC.CTAPOOL 0x28 ;  /* 0x00000028000079c8 */ /* 0x000e0000080e0500 */
[----:B0-----:R-:W-:-:S13]  /*8550*/  ISETP.NE.AND P0, PT, R6, RZ, PT ;  /* 0x000000ff0600720c */ /* 0x001fda0003f05270 */
[----:B------:R-:W-:Y:S05]  /*8560*/  @P0 EXIT ;  /* 0x000000000000094d */ /* 0x000fea0003800000 */
[----:B------:R-:W-:Y:S01]  /*8570*/  LOP3.LUT P0, RZ, R5, 0xff, RZ, 0xc0, !PT ;  /* 0x000000ff05ff7812 */ /* 0x000fe2000780c0ff */
[----:B------:R-:W-:Y:S02]  /*8580*/  IMAD.MOV.U32 R5, RZ, RZ, 0x1 ;  /* 0x00000001ff057424 */ /* 0x000fe400078e00ff */
[----:B------:R-:W-:-:S10]  /*8590*/  IMAD.MOV.U32 R10, RZ, RZ, RZ ;  /* 0x000000ffff0a7224 */ /* 0x000fd400078e00ff */
[----:B------:R-:W-:Y:S05]  /*85a0*/  @!P0 BRA `(.L_x_176) ;  /* 0x0000000c00308947 */ /* 0x000fea0003800000 */
[----:B------:R-:W0:Y:S01]  /*85b0*/  LDC R5, c[0x0][0x28c] ;  /* 0x0000a300ff057b82 */ /* 0x000e220000000800 */
[----:B------:R-:W-:Y:S01]  /*85c0*/  ULDC UR5, c[0x0][0x658] ;  /* 0x0001960000057ab9 */ /* 0x000fe20000000800 */
[----:B------:R-:W-:Y:S01]  /*85d0*/  UMOV UR7, 0xffffffff ;  /* 0xffffffff00077882 */ /* 0x000fe20000000000 */
[----:B------:R-:W-:Y:S01]  /*85e0*/  ULDC UR6, c[0x0][0xc] ;  /* 0x0000030000067ab9 */ /* 0x000fe20000000800 */
[----:B------:R-:W-:Y:S01]  /*85f0*/  USHF.L.U32 UR8, UR7, UR5, URZ ;  /* 0x0000000507087299 */ /* 0x000fe2000800063f */
[----:B------:R-:W-:Y:S01]  /*8600*/  BSSY B0, `(.L_x_176) ;  /* 0x00000c6000007945 */ /* 0x000fe20003800000 */
[----:B------:R-:W-:Y:S01]  /*8610*/  UMOV UR9, 0x1 ;  /* 0x0000000100097882 */ /* 0x000fe20000000000 */
[----:B------:R-:W-:Y:S01]  /*8620*/  ULDC UR7, c[0x0][0x10] ;  /* 0x0000040000077ab9 */ /* 0x000fe20000000800 */
[----:B------:R-:W1:Y:S01]  /*8630*/  S2UR UR10, SR_CgaCtaId ;  /* 0x00000000000a79c3 */ /* 0x000e620000008800 */
[----:B------:R-:W-:Y:S01]  /*8640*/  UIMAD.WIDE.U32 UR6, UR6, UR7, URZ ;  /* 0x00000007060672a5 */ /* 0x000fe2000f8e003f */
[----:B------:R-:W-:Y:S01]  /*8650*/  IMAD.MOV.U32 R16, RZ, RZ, 0x1 ;  /* 0x00000001ff107424 */ /* 0x000fe200078e00ff */
[----:B------:R-:W-:Y:S01]  /*8660*/  USHF.L.U32 UR18, UR9, UR5, URZ ;  /* 0x0000000509127299 */ /* 0x000fe2000800063f */
[----:B------:R-:W-:Y:S01]  /*8670*/  LOP3.LUT R15, R4, 0x2, RZ, 0xfc, !PT ;  /* 0x00000002040f7812 */ /* 0x000fe200078efcff */
[----:B------:R-:W-:Y:S01]  /*8680*/  IMAD.MOV.U32 R10, RZ, RZ, RZ ;  /* 0x000000ffff0a7224 */ /* 0x000fe200078e00ff */
[----:B------:R-:W-:Y:S01]  /*8690*/  ULDC UR5, c[0x0][0x14] ;  /* 0x0000050000057ab9 */ /* 0x000fe20000000800 */
[----:B------:R-:W-:Y:S01]  /*86a0*/  ULDC UR4, c[0x0][0x600] ;  /* 0x0001800000047ab9 */ /* 0x000fe20000000800 */
[----:B------:R-:W-:-:S02]  /*86b0*/  UIMAD.WIDE.U32 UR20, UR6, UR5, URZ ;  /* 0x00000005061472a5 */ /* 0x000fc4000f8e003f */
[----:B------:R-:W-:Y:S02]  /*86c0*/  UIMAD UR13, UR7, UR5, URZ ;  /* 0x00000005070d72a4 */ /* 0x000fe4000f8e023f */
[----:B------:R-:W-:Y:S02]  /*86d0*/  UIADD3 UR4, UR4, -0x1, URZ ;  /* 0xffffffff04047890 */ /* 0x000fe4000fffe03f */
[----:B------:R-:W-:Y:S01]  /*86e0*/  ULOP3.LUT UR17, URZ, UR8, URZ, 0x33, !UPT ;  /* 0x000000083f117292 */ /* 0x000fe2000f8e333f */
[----:B0-----:R-:W-:Y:S01]  /*86f0*/  VIADD R5, R5, 0x1f ;  /* 0x0000001f05057836 */ /* 0x001fe20000000000 */
[----:B------:R-:W-:Y:S01]  /*8700*/  UIADD3 UR13, UR21, UR13, URZ ;  /* 0x0000000d150d7290 */ /* 0x000fe2000fffe03f */
[----:B------:R-:W-:-:S03]  /*8710*/  ULDC.64 UR22, c[0x0][0x198] ;  /* 0x0000660000167ab9 */ /* 0x000fc60000000a00 */
[----:B------:R-:W-:Y:S01]  /*8720*/  SHF.R.S32.HI R6, RZ, 0x1f, R5 ;  /* 0x0000001fff067819 */ /* 0x000fe20000011405 */
[----:B-1----:R-:W-:-:S03]  /*8730*/  IMAD.U32 R12, RZ, RZ, UR10 ;  /* 0x0000000aff0c7e24 */ /* 0x002fc6000f8e00ff */
[----:B------:R-:W-:Y:S01]  /*8740*/  LEA.HI R6, R6, R5, RZ, 0x5 ;  /* 0x0000000506067211 */ /* 0x000fe200078f28ff */
[----:B------:R-:W-:-:S03]  /*8750*/  IMAD.MOV.U32 R5, RZ, RZ, 0x1 ;  /* 0x00000001ff057424 */ /* 0x000fc600078e00ff */
[----:B------:R-:W-:-:S05]  /*8760*/  SHF.R.S32.HI R11, RZ, 0x5, R6 ;  /* 0x00000005ff0b7819 */ /* 0x000fca0000011406 */
[----:B------:R-:W-:-:S07]  /*8770*/  VIADD R13, R11, 0x1 ;  /* 0x000000010b0d7836 */ /* 0x000fce0000000000 */
.L_x_187:
[----:B------:R-:W-:-:S03]  /*8780*/  UMOV UR5, 0xffffffff ;  /* 0xffffffff00057882 */ /* 0x000fc60000000000 */
[----:B------:R-:W-:Y:S05]  /*8790*/  BRA.DIV UR5, `(.L_x_177) ;  /* 0x0000001e05047947 */ /* 0x000fea000b800000 */
[----:B------:R-:W-:-:S13]  /*87a0*/  ELECT P0, URZ, PT ;  /* 0x00000000003f782f */ /* 0x000fda0003800000 */
.L_x_222:
[----:B------:R-:W0:Y:S01]  /*87b0*/  LDC R6, c[0x0][0x28c] ;  /* 0x0000a300ff067b82 */ /* 0x000e220000000800 */
[----:B------:R-:W-:Y:S01]  /*87c0*/  BSSY B1, `(.L_x_178) ;  /* 0x0000039000017945 */ /* 0x000fe20003800000 */
[----:B0-----:R-:W-:-:S13]  /*87d0*/  ISETP.LT.OR P0, PT, R6, 0x1, !P0 ;  /* 0x000000010600780c */ /* 0x001fda0004701670 */
[----:B------:R-:W-:Y:S05]  /*87e0*/  @P0 BRA `(.L_x_179) ;  /* 0x0000000000d80947 */ /* 0x000fea0003800000 */
[----:B------:R-:W-:Y:S02]  /*87f0*/  IMAD R12, R7, 0x2, R12 ;  /* 0x00000002070c7824 */ /* 0x000fe400078e020c */
[----:B------:R-:W-:Y:S02]  /*8800*/  IMAD.SHL.U32 R19, R14, 0x80, RZ ;  /* 0x000000800e137824 */ /* 0x000fe400078e00ff */
[----:B------:R-:W-:Y:S02]  /*8810*/  IMAD.MOV.U32 R22, RZ, RZ, RZ ;  /* 0x000000ffff167224 */ /* 0x000fe400078e00ff */
[----:B------:R-:W-:Y:S02]  /*8820*/  IMAD.MOV.U32 R6, RZ, RZ, R13 ;  /* 0x000000ffff067224 */ /* 0x000fe400078e000d */
[----:B------:R-:W-:Y:S02]  /*8830*/  IMAD.MOV.U32 R7, RZ, RZ, R5 ;  /* 0x000000ffff077224 */ /* 0x000fe400078e0005 */
[----:B------:R-:W-:-:S02]  /*8840*/  IMAD.MOV.U32 R8, RZ, RZ, R10 ;  /* 0x000000ffff087224 */ /* 0x000fc400078e000a */
[----:B------:R-:W-:-:S07]  /*8850*/  IMAD.SHL.U32 R18, R12, 0x40, RZ ;  /* 0x000000400c127824 */ /* 0x000fce00078e00ff */
.L_x_182:
[----:B------:R-:W0:Y:S01]  /*8860*/  S2UR UR5, SR_CgaCtaId ;  /* 0x00000000000579c3 */ /* 0x000e220000008800 */
[----:B------:R-:W-:Y:S02]  /*8870*/  MOV R9, 0x400 ;  /* 0x0000040000097802 */ /* 0x000fe40000000f00 */
[----:B------:R-:W-:-:S13]  /*8880*/  LOP3.LUT P1, RZ, R0, 0x7f, RZ, 0xc0, !PT ;  /* 0x0000007f00ff7812 */ /* 0x000fda000782c0ff */
[----:B------:R-:W1:Y:S01]  /*8890*/  @!P1 LDC R14, c[0x0][0x500] ;  /* 0x00014000ff0e9b82 */ /* 0x000e620000000800 */
[----:B0-----:R-:W-:-:S05]  /*88a0*/  IMAD.U32 R12, RZ, RZ, UR5 ;  /* 0x00000005ff0c7e24 */ /* 0x001fca000f8e00ff */
[----:B------:R-:W-:Y:S02]  /*88b0*/  LEA R21, R12, R9, 0x18 ;  /* 0x000000090c157211 */ /* 0x000fe400078ec0ff */
[----:B------:R-:W-:-:S03]  /*88c0*/  SHF.L.U32 R9, R7, 0x1f, RZ ;  /* 0x0000001f07097819 */ /* 0x000fc600000006ff */
[----:B------:R-:W-:-:S04]  /*88d0*/  IMAD R20, R8, 0x8, R21 ;  /* 0x0000000808147824 */ /* 0x000fc800078e0215 */
[----:B------:R-:W0:Y:S02]  /*88e0*/  SYNCS.PHASECHK.TRANS64.TRYWAIT P0, [R20+URZ+0xe0], R9 ;  /* 0x0000e009140075a7 */ /* 0x000e24000800017f */
[----:B01----:R-:W-:Y:S05]  /*88f0*/  @!P0 BRA `(.L_x_180) ;  /* 0x0000001800cc8947 */ /* 0x003fea0003800000 */
.L_x_223:
[----:B0-----:R-:W-:Y:S01]  /*8900*/  PRMT R9, R15, 0x9910, RZ ;  /* 0x000099100f097816 */ /* 0x001fe200000000ff */
[----:B------:R0:W-:Y:S03]  /*8910*/  @!P1 SYNCS.ARRIVE.TRANS64 RZ, [R20+URZ], R14 ;  /* 0x0000000e14ff99a7 */ /* 0x0001e6000800003f */
[----:B------:R-:W-:-:S13]  /*8920*/  ISETP.NE.AND P0, PT, R9, 0x2, PT ;  /* 0x000000020900780c */ /* 0x000fda0003f05270 */
[----:B0-----:R-:W-:Y:S05]  /*8930*/  @P0 BRA `(.L_x_181) ;  /* 0x0000000000040947 */ /* 0x001fea0003800000 */
[----:B------:R-:W-:Y:S01]  /*8940*/  BPT.TRAP 0x1 ;  /* 0x000000040000795c */ /* 0x000fe20000300000 */
.L_x_181:
[----:B------:R-:W-:Y:S01]  /*8950*/  IMAD.SHL.U32 R9, R8, 0x1000, RZ ;  /* 0x0000100008097824 */ /* 0x000fe200078e00ff */
[C---:B------:R-:W-:Y:S01]  /*8960*/  R2UR UR8, R21.reuse ;  /* 0x00000000150872ca */ /* 0x040fe200000e0000 */
[----:B------:R-:W-:Y:S01]  /*8970*/  VIADD R6, R6, 0xffffffff ;  /* 0xffffffff06067836 */ /* 0x000fe20000000000 */
[----:B------:R-:W-:Y:S01]  /*8980*/  R2UR UR9, R20 ;  /* 0x00000000140972ca */ /* 0x000fe200000e0000 */
[--C-:B------:R-:W-:Y:S01]  /*8990*/  IMAD R14, R12, 0x800, R9.reuse ;  /* 0x000008000c0e7824 */ /* 0x100fe200078e0209 */
[----:B------:R-:W-:Y:S01]  /*89a0*/  IADD3 R9, R21, 0x1c280, R9 ;  /* 0x0001c28015097810 */ /* 0x000fe20007ffe009 */
[----:B------:R-:W-:Y:S01]  /*89b0*/  UIADD3 UR6, UP0, UR22, 0xf0, URZ ;  /* 0x000000f016067890 */ /* 0x000fe2000ff1e03f */
[----:B------:R-:W-:Y:S01]  /*89c0*/  R2UR UR11, R18 ;  /* 0x00000000120b72ca */ /* 0x000fe200000e0000 */
[----:B------:R-:W-:Y:S01]  /*89d0*/  UIADD3 UR24, UP1, UR22, 0x1f0, URZ ;  /* 0x000001f016187890 */ /* 0x000fe2000ff3e03f */
[----:B------:R-:W-:Y:S01]  /*89e0*/  R2UR UR5, R14 ;  /* 0x000000000e0572ca */ /* 0x000fe200000e0000 */
[----:B------:R-:W-:Y:S01]  /*89f0*/  UIADD3.X UR7, URZ, UR23, URZ, UP0, !UPT ;  /* 0x000000173f077290 */ /* 0x000fe200087fe43f */
[----:B------:R-:W-:Y:S01]  /*8a00*/  R2UR UR10, R22 ;  /* 0x00000000160a72ca */ /* 0x000fe200000e0000 */
[----:B------:R-:W-:Y:S01]  /*8a10*/  VIADD R8, R8, 0x1 ;  /* 0x0000000108087836 */ /* 0x000fe20000000000 */
[----:B------:R-:W-:Y:S01]  /*8a20*/  R2UR UR12, R17 ;  /* 0x00000000110c72ca */ /* 0x000fe200000e0000 */
[----:B------:R-:W-:Y:S01]  /*8a30*/  UIADD3.X UR25, URZ, UR23, URZ, UP1, !UPT ;  /* 0x000000173f197290 */ /* 0x000fe20008ffe43f */
[----:B------:R-:W-:Y:S01]  /*8a40*/  R2UR UR16, R9 ;  /* 0x00000000091072ca */ /* 0x000fe200000e0000 */
[----:B------:R-:W-:Y:S01]  /*8a50*/  UMOV UR14, 0x0 ;  /* 0x00000000000e7882 */ /* 0x000fe20000000000 */
[----:B------:R-:W-:Y:S01]  /*8a60*/  R2UR UR19, R19 ;  /* 0x00000000131372ca */ /* 0x000fe200000e0000 */
[----:B------:R-:W-:Y:S01]  /*8a70*/  UMOV UR15, 0x10000000 ;  /* 0x10000000000f7882 */ /* 0x000fe20000000000 */
[----:B------:R-:W-:Y:S01]  /*8a80*/  ISETP.GT.AND P1, PT, R6, 0x1, PT ;  /* 0x000000010600780c */ /* 0x000fe20003f24270 */
[----:B------:R-:W-:Y:S01]  /*8a90*/  VIADD R22, R22, 0x20 ;  /* 0x0000002016167836 */ /* 0x000fe20000000000 */
[----:B------:R-:W-:Y:S01]  /*8aa0*/  ISETP.NE.AND P0, PT, R8, 0x1c, PT ;  /* 0x0000001c0800780c */ /* 0x000fe20003f05270 */
[----:B------:R-:W-:-:S03]  /*8ab0*/  UIADD3 UR8, UR8, 0x280, UR5 ;  /* 0x0000028008087890 */ /* 0x000fc6000fffe005 */
[----:B------:R-:W-:Y:S01]  /*8ac0*/  UMOV UR5, 0x30000 ;  /* 0x0003000000057882 */ /* 0x000fe20000000000 */
[----:B------:R-:W-:Y:S02]  /*8ad0*/  SEL R14, RZ, 0x1, P0 ;  /* 0x00000001ff0e7807 */ /* 0x000fe40000000000 */
[----:B------:R-:W-:Y:S02]  /*8ae0*/  SEL R8, R8, RZ, P0 ;  /* 0x000000ff08087207 */ /* 0x000fe40000000000 */
[----:B------:R-:W-:Y:S01]  /*8af0*/  LOP3.LUT R7, R7, R14, RZ, 0x3c, !PT ;  /* 0x0000000e07077212 */ /* 0x000fe200078e3cff */
[----:B------:R0:W-:Y:S02]  /*8b00*/  UTMALDG.3D.MULTICAST [UR8], [UR6], UR5, desc[UR14] ;  /* 0x00000e08060073b4 */ /* 0x0001e40008011805 */
[----:B0-----:R-:W-:Y:S01]  /*8b10*/  UMOV UR8, UR16 ;  /* 0x0000001000087c82 */ /* 0x001fe20008000000 */
[----:B------:R-:W-:Y:S02]  /*8b20*/  UMOV UR11, UR19 ;  /* 0x00000013000b7c82 */ /* 0x000fe40008000000 */
[----:B------:R0:W-:Y:S02]  /*8b30*/  UTMALDG.3D [UR8], [UR24], desc[UR14] ;  /* 0x00000e08180075b4 */ /* 0x0001e40008011000 */
[----:B0-----:R-:W-:Y:S05]  /*8b40*/  @P1 BRA `(.L_x_182) ;  /* 0xfffffffc00441947 */ /* 0x001fea000383ffff */
.L_x_179:
[----:B------:R-:W-:Y:S05]  /*8b50*/  BSYNC B1 ;  /* 0x0000000000017941 */ /* 0x000fea0003800000 */
.L_x_178:
[----:B------:R-:W-:Y:S01]  /*8b60*/  LOP3.LUT P2, RZ, R16, 0xff, RZ, 0xc0, !PT ;  /* 0x000000ff10ff7812 */ /* 0x000fe2000784c0ff */
[C---:B------:R-:W-:Y:S01]  /*8b70*/  IMAD.IADD R9, R11.reuse, 0x1, R10 ;  /* 0x000000010b097824 */ /* 0x040fe200078e020a */
[----:B------:R-:W-:Y:S01]  /*8b80*/  ULDC.64 UR6, c[0x0][0x650] ;  /* 0x0001940000067ab9 */ /* 0x000fe20000000a00 */
[----:B------:R-:W-:Y:S01]  /*8b90*/  ISETP.GE.U32.AND P1, PT, R11, 0x1c, PT ;  /* 0x0000001c0b00780c */ /* 0x000fe20003f26070 */
[----:B------:R-:W-:Y:S01]  /*8ba0*/  BSSY B1, `(.L_x_183) ;  /* 0x0000069000017945 */ /* 0x000fe20003800000 */
[----:B------:R-:W-:Y:S01]  /*8bb0*/  IMAD.MOV.U32 R14, RZ, RZ, -0x1 ;  /* 0xffffffffff0e7424 */ /* 0x000fe200078e00ff */
[----:B------:R-:W-:Y:S01]  /*8bc0*/  ISETP.GT.U32.AND P0, PT, R9, 0x1b, PT ;  /* 0x0000001b0900780c */ /* 0x000fe20003f04070 */
[----:B------:R-:W-:Y:S01]  /*8bd0*/  IMAD.MOV.U32 R17, RZ, RZ, -0x1 ;  /* 0xffffffffff117424 */ /* 0x000fe200078e00ff */
[----:B------:R-:W-:Y:S02]  /*8be0*/  SHF.R.U32.HI R6, RZ, 0x2, R9 ;  /* 0x00000002ff067819 */ /* 0x000fe40000011609 */
[----:B------:R-:W-:-:S02]  /*8bf0*/  ISETP.LT.U32.AND P0, PT, R11, 0x1c, P0 ;  /* 0x0000001c0b00780c */ /* 0x000fc40000701070 */
[----:B------:R-:W-:Y:S01]  /*8c00*/  PRMT R16, RZ, 0x7610, R16 ;  /* 0x00007610ff107816 */ /* 0x000fe20000000010 */
[----:B------:R-:W0:Y:S01]  /*8c10*/  @P2 S2R R12, SR_CgaCtaId ;  /* 0x00000000000c2919 */ /* 0x000e220000008800 */
[----:B------:R-:W-:Y:S02]  /*8c20*/  @P2 MOV R7, 0x400 ;  /* 0x0000040000072802 */ /* 0x000fe40000000f00 */
[----:B------:R-:W-:-:S04]  /*8c30*/  SEL R8, RZ, 0x1, !P0 ;  /* 0x00000001ff087807 */ /* 0x000fc80004000000 */
[----:B------:R-:W-:Y:S02]  /*8c40*/  LOP3.LUT R5, R5, R8, RZ, 0x3c, !PT ;  /* 0x0000000805057212 */ /* 0x000fe400078e3cff */
[----:B0-----:R-:W-:-:S04]  /*8c50*/  @P2 LEA R7, R12, R7, 0x18 ;  /* 0x000000070c072211 */ /* 0x001fc800078ec0ff */
[----:B------:R0:W-:Y:S01]  /*8c60*/  @P2 SYNCS.ARRIVE.TRANS64.A1T0 RZ, [R7+URZ+0x1d8], RZ ;  /* 0x0001d8ff07ff29a7 */ /* 0x0001e2000810003f */
[----:B------:R-:W-:-:S04]  /*8c70*/  IADD3 R2, P2, R2, UR20, RZ ;  /* 0x0000001402027c10 */ /* 0x000fc8000ff5e0ff */
[----:B------:R-:W-:Y:S02]  /*8c80*/  IADD3.X R3, R3, UR13, RZ, P2, !PT ;  /* 0x0000000d03037c10 */ /* 0x000fe400097fe4ff */
[----:B------:R-:W-:Y:S01]  /*8c90*/  ISETP.GE.U32.AND P0, PT, R2, UR6, PT ;  /* 0x0000000602007c0c */ /* 0x000fe2000bf06070 */
[----:B0-----:R-:W-:-:S03]  /*8ca0*/  IMAD.WIDE.U32 R6, R6, 0x24924925, RZ ;  /* 0x2492492506067825 */ /* 0x001fc600078e00ff */
[----:B------:R-:W-:Y:S01]  /*8cb0*/  ISETP.GE.U32.AND.EX P0, PT, R3, UR7, PT, P0 ;  /* 0x0000000703007c0c */ /* 0x000fe2000bf06100 */
[----:B------:R-:W-:Y:S01]  /*8cc0*/  IMAD R10, R7, -0x1c, R9 ;  /* 0xffffffe4070a7824 */ /* 0x000fe200078e0209 */
[----:B------:R-:W-:Y:S01]  /*8cd0*/  @P1 LOP3.LUT R5, R5, 0x1, R7, 0x78, !PT ;  /* 0x0000000105051812 */ /* 0x000fe200078e7807 */
[----:B------:R-:W-:Y:S01]  /*8ce0*/  IMAD.MOV.U32 R7, RZ, RZ, -0x1 ;  /* 0xffffffffff077424 */ /* 0x000fe200078e00ff */
[----:B------:R-:W-:-:S09]  /*8cf0*/  PRMT R6, RZ, 0x7610, R6 ;  /* 0x00007610ff067816 */ /* 0x000fd20000000006 */
[----:B------:R-:W-:Y:S05]  /*8d00*/  @P0 BRA `(.L_x_184) ;  /* 0x0000000400480947 */ /* 0x000fea0003800000 */
[----:B------:R-:W0:Y:S01]  /*8d10*/  S2R R18, SR_CTAID.X ;  /* 0x0000000000127919 */ /* 0x000e220000002500 */
[----:B------:R-:W-:Y:S01]  /*8d20*/  ULDC.64 UR6, c[0x0][0x628] ;  /* 0x00018a0000067ab9 */ /* 0x000fe20000000a00 */
[----:B------:R-:W1:Y:S01]  /*8d30*/  LDC R19, c[0x0][0x144] ;  /* 0x00005100ff137b82 */ /* 0x000e620000000800 */
[----:B------:R-:W-:Y:S01]  /*8d40*/  ISETP.NE.U32.AND P0, PT, RZ, UR6, PT ;  /* 0x00000006ff007c0c */ /* 0x000fe2000bf05070 */
[----:B------:R-:W2:Y:S01]  /*8d50*/  S2R R14, SR_CTAID.Y ;  /* 0x00000000000e7919 */ /* 0x000ea20000002600 */
[----:B------:R-:W-:Y:S01]  /*8d60*/  ULDC UR8, c[0x0][0x630] ;  /* 0x00018c0000087ab9 */ /* 0x000fe20000000800 */
[----:B------:R-:W-:Y:S01]  /*8d70*/  ULDC UR9, c[0x0][0x150] ;  /* 0x0000540000097ab9 */ /* 0x000fe20000000800 */
[----:B------:R-:W-:Y:S01]  /*8d80*/  ISETP.NE.AND.EX P0, PT, RZ, UR7, PT, P0 ;  /* 0x00000007ff007c0c */ /* 0x000fe2000bf05300 */
[----:B------:R-:W-:Y:S02]  /*8d90*/  IMAD.MOV.U32 R6, RZ, RZ, R2 ;  /* 0x000000ffff067224 */ /* 0x000fe400078e0002 */
[----:B------:R-:W-:Y:S01]  /*8da0*/  IMAD.MOV.U32 R7, RZ, RZ, R3 ;  /* 0x000000ffff077224 */ /* 0x000fe200078e0003 */
[----:B0-----:R-:W-:-:S09]  /*8db0*/  I2FP.F32.U32 R20, R18 ;  /* 0x0000001200147245 */ /* 0x001fd20000201000 */
[----:B------:R-:W-:Y:S05]  /*8dc0*/  @!P0 BRA `(.L_x_185) ;  /* 0x0000000000288947 */ /* 0x000fea0003800000 */
[----:B------:R-:W-:Y:S02]  /*8dd0*/  ULDC UR5, c[0x0][0x634] ;  /* 0x00018d0000057ab9 */ /* 0x000fe40000000800 */
[----:B------:R-:W-:-:S05]  /*8de0*/  IADD3 R7, P0, R2, UR5, RZ ;  /* 0x0000000502077c10 */ /* 0x000fca000ff1e0ff */
[----:B------:R-:W-:-:S04]  /*8df0*/  IMAD.X R17, RZ, RZ, R3, P0 ;  /* 0x000000ffff117224 */ /* 0x000fc800000e0603 */
[----:B------:R-:W-:-:S04]  /*8e00*/  IMAD.WIDE.U32 R8, R17, UR6, RZ ;  /* 0x0000000611087c25 */ /* 0x000fc8000f8e00ff */
[----:B------:R-:W-:-:S04]  /*8e10*/  IMAD.WIDE.U32 R8, P0, R7, UR7, R8 ;  /* 0x0000000707087c25 */ /* 0x000fc8000f800008 */
[----:B------:R-:W-:-:S04]  /*8e20*/  IMAD.WIDE.U32 R6, R7, UR6, RZ ;  /* 0x0000000607067c25 */ /* 0x000fc8000f8e00ff */
[----:B------:R-:W-:Y:S01]  /*8e30*/  IMAD.MOV.U32 R6, RZ, RZ, R9 ;  /* 0x000000ffff067224 */ /* 0x000fe200078e0009 */
[----:B------:R-:W-:Y:S01]  /*8e40*/  IADD3 RZ, P1, R7, R8, RZ ;  /* 0x0000000807ff7210 */ /* 0x000fe20007f3e0ff */
[----:B------:R-:W-:-:S04]  /*8e50*/  IMAD.X R7, RZ, RZ, RZ, P0 ;  /* 0x000000ffff077224 */ /* 0x000fc800000e06ff */
[----:B------:R-:W-:-:S08]  /*8e60*/  IMAD.WIDE.U32.X R6, R17, UR7, R6, P1 ;  /* 0x0000000711067c25 */ /* 0x000fd000088e0406 */
.L_x_185:
[----:B------:R-:W-:Y:S01]  /*8e70*/  FMUL R20, R20, UR9 ;  /* 0x0000000914147c20 */ /* 0x000fe20008400000 */
[--C-:B------:R-:W-:Y:S01]  /*8e80*/  SHF.R.U64 R17, R6, UR8, R7.reuse ;  /* 0x0000000806117c19 */ /* 0x100fe20008001207 */
[----:B------:R-:W-:Y:S01]  /*8e90*/  ULDC.64 UR6, c[0x0][0x620] ;  /* 0x0001880000067ab9 */ /* 0x000fe20000000a00 */
[----:B------:R-:W-:Y:S01]  /*8ea0*/  SHF.R.U32.HI R6, RZ, UR8, R7 ;  /* 0x00000008ff067c19 */ /* 0x000fe20008011607 */
[----:B------:R-:W-:Y:S01]  /*8eb0*/  ULDC.64 UR8, c[0x0][0x640] ;  /* 0x0001900000087ab9 */ /* 0x000fe20000000a00 */
[----:B------:R-:W-:Y:S01]  /*8ec0*/  IADD3 R7, P0, RZ, -R17, RZ ;  /* 0x80000011ff077210 */ /* 0x000fe20007f1e0ff */
[----:B------:R-:W0:Y:S01]  /*8ed0*/  F2I.U32.TRUNC.NTZ R20, R20 ;  /* 0x0000001400147305 */ /* 0x000e22000020f000 */
[----:B------:R-:W3:Y:S01]  /*8ee0*/  LDC R21, c[0x0][0x148] ;  /* 0x00005200ff157b82 */ /* 0x000ee20000000800 */
[----:B------:R-:W-:Y:S02]  /*8ef0*/  ULDC UR5, c[0x0][0x618] ;  /* 0x0001860000057ab9 */ /* 0x000fe40000000800 */
[----:B------:R-:W-:Y:S01]  /*8f00*/  IMAD.X R6, RZ, RZ, ~R6, P0 ;  /* 0x000000ffff067224 */ /* 0x000fe200000e0e06 */
[----:B------:R-:W-:-:S03]  /*8f10*/  ISETP.NE.U32.AND P0, PT, RZ, UR8, PT ;  /* 0x00000008ff007c0c */ /* 0x000fc6000bf05070 */
[----:B------:R-:W-:Y:S01]  /*8f20*/  IMAD R6, R6, UR6, RZ ;  /* 0x0000000606067c24 */ /* 0x000fe2000f8e02ff */
[----:B------:R-:W-:-:S03]  /*8f30*/  ISETP.NE.AND.EX P0, PT, RZ, UR9, PT, P0 ;  /* 0x00000009ff007c0c */ /* 0x000fc6000bf05300 */
[C---:B------:R-:W-:Y:S02]  /*8f40*/  IMAD R9, R7.reuse, UR7, R6 ;  /* 0x0000000707097c24 */ /* 0x040fe4000f8e0206 */
[----:B------:R-:W-:Y:S01]  /*8f50*/  IMAD.WIDE.U32 R6, R7, UR6, R2 ;  /* 0x0000000607067c25 */ /* 0x000fe2000f8e0002 */
[----:B------:R-:W-:-:S03]  /*8f60*/  ULDC UR6, c[0x0][0x154] ;  /* 0x0000550000067ab9 */ /* 0x000fc60000000800 */
[----:B0-----:R-:W-:Y:S02]  /*8f70*/  IMAD.MOV R8, RZ, RZ, -R20 ;  /* 0x000000ffff087224 */ /* 0x001fe400078e0a14 */
[----:B------:R-:W-:Y:S02]  /*8f80*/  IMAD.IADD R7, R7, 0x1, R9 ;  /* 0x0000000107077824 */ /* 0x000fe400078e0209 */
[----:B-1----:R-:W-:Y:S01]  /*8f90*/  IMAD R18, R19, R8, R18 ;  /* 0x0000000813127224 */ /* 0x002fe200078e0212 */
[----:B--2---:R-:W-:Y:S02]  /*8fa0*/  I2FP.F32.U32 R8, R14 ;  /* 0x0000000e00087245 */ /* 0x004fe40000201000 */
[--C-:B------:R-:W-:Y:S02]  /*8fb0*/  SHF.R.U64 R19, R6, UR5, R7.reuse ;  /* 0x0000000506137c19 */ /* 0x100fe40008001207 */
[----:B------:R-:W-:Y:S01]  /*8fc0*/  SHF.R.U32.HI R6, RZ, UR5, R7 ;  /* 0x00000005ff067c19 */ /* 0x000fe20008011607 */
[----:B------:R-:W-:Y:S01]  /*8fd0*/  FMUL R8, R8, UR6 ;  /* 0x0000000608087c20 */ /* 0x000fe20008400000 */
[----:B------:R-:W-:-:S02]  /*8fe0*/  ULDC UR5, c[0x0][0x608] ;  /* 0x0001820000057ab9 */ /* 0x000fc40000000800 */
[--C-:B------:R-:W-:Y:S01]  /*8ff0*/  SHF.R.U64 R22, R19, UR5, R6.reuse ;  /* 0x0000000513167c19 */ /* 0x100fe20008001206 */
[----:B------:R0:W1:Y:S01]  /*9000*/  F2I.U32.TRUNC.NTZ R24, R8 ;  /* 0x0000000800187305 */ /* 0x000062000020f000 */
[----:B------:R-:W-:Y:S01]  /*9010*/  SHF.R.U32.HI R7, RZ, UR5, R6 ;  /* 0x00000005ff077c19 */ /* 0x000fe20008011606 */
[----:B------:R-:W-:-:S03]  /*9020*/  ULDC UR5, c[0x0][0x658] ;  /* 0x0001960000057ab9 */ /* 0x000fc60000000800 */
[--C-:B------:R-:W-:Y:S02]  /*9030*/  SHF.R.U64 R20, R22, UR5, R7.reuse ;  /* 0x0000000516147c19 */ /* 0x100fe40008001207 */
[----:B------:R-:W-:-:S03]  /*9040*/  SHF.R.U32.HI R23, RZ, UR5, R7 ;  /* 0x00000005ff177c19 */ /* 0x000fc60008011607 */
[----:B------:R-:W-:Y:S02]  /*9050*/  IMAD.MOV.U32 R6, RZ, RZ, R20 ;  /* 0x000000ffff067224 */ /* 0x000fe400078e0014 */
[----:B------:R-:W-:Y:S01]  /*9060*/  IMAD.MOV.U32 R7, RZ, RZ, R23 ;  /* 0x000000ffff077224 */ /* 0x000fe200078e0017 */
[----:B0-----:R-:W-:Y:S06]  /*9070*/  @!P0 BRA `(.L_x_186) ;  /* 0x0000000000288947 */ /* 0x001fec0003800000 */
        /* <DEDUP_REMOVED lines=10> */
.L_x_186:
[----:B------:R-:W-:Y:S01]  /*9120*/  ULDC UR5, c[0x0][0x648] ;  /* 0x0001920000057ab9 */ /* 0x000fe20000000800 */
[----:B------:R-:W-:Y:S01]  /*9130*/  LOP3.LUT R22, R22, UR17, RZ, 0xc0, !PT ;  /* 0x0000001116167c12 */ /* 0x000fe2000f8ec0ff */
[----:B-1----:R-:W-:Y:S01]  /*9140*/  IMAD.MOV R24, RZ, RZ, -R24 ;  /* 0x000000ffff187224 */ /* 0x002fe200078e0a18 */
[----:B------:R-:W-:Y:S01]  /*9150*/  SHF.R.U64 R7, R6, UR5, R7 ;  /* 0x0000000506077c19 */ /* 0x000fe20008001207 */
[----:B------:R-:W-:Y:S01]  /*9160*/  ULDC UR5, c[0x0][0x638] ;  /* 0x00018e0000057ab9 */ /* 0x000fe20000000800 */
[----:B------:R-:W-:Y:S01]  /*9170*/  LOP3.LUT R19, R19, UR4, RZ, 0xc0, !PT ;  /* 0x0000000413137c12 */ /* 0x000fe2000f8ec0ff */
[----:B---3--:R-:W-:Y:S01]  /*9180*/  @P3 IMAD R18, R21, R24, R14 ;  /* 0x0000001815123224 */ /* 0x008fe200078e020e */
[----:B------:R-:W-:Y:S01]  /*9190*/  ULDC UR6, c[0x0][0x610] ;  /* 0x0001840000067ab9 */ /* 0x000fe20000000800 */
[----:B------:R-:W-:Y:S02]  /*91a0*/  IMAD.MOV R9, RZ, RZ, -R7 ;  /* 0x000000ffff097224 */ /* 0x000fe400078e0a07 */
[----:B------:R-:W-:-:S02]  /*91b0*/  IMAD R7, R7, UR18, R22 ;  /* 0x0000001207077c24 */ /* 0x000fc4000f8e0216 */
[----:B------:R-:W-:Y:S01]  /*91c0*/  IMAD R20, R9, UR5, R20 ;  /* 0x0000000509147c24 */ /* 0x000fe2000f8e0214 */
[----:B------:R-:W-:Y:S01]  /*91d0*/  ULDC UR5, c[0x0][0x600] ;  /* 0x0001800000057ab9 */ /* 0x000fe20000000800 */
[----:B------:R-:W-:Y:S02]  /*91e0*/  IMAD R18, R7, UR6, R18 ;  /* 0x0000000607127c24 */ /* 0x000fe4000f8e0212 */
[----:B------:R-:W-:Y:S02]  /*91f0*/  IMAD R7, R20, UR5, R19 ;  /* 0x0000000514077c24 */ /* 0x000fe4000f8e0213 */
[----:B------:R-:W-:-:S03]  /*9200*/  IMAD.MOV.U32 R6, RZ, RZ, 0x1 ;  /* 0x00000001ff067424 */ /* 0x000fc600078e00ff */
[----:B------:R-:W-:Y:S02]  /*9210*/  SEL R14, R7, R18, !P3 ;  /* 0x00000012070e7207 */ /* 0x000fe40005800000 */
[----:B------:R-:W-:-:S07]  /*9220*/  SEL R7, R18, R7, !P3 ;  /* 0x0000000712077207 */ /* 0x000fce0005800000 */
.L_x_184:
[----:B------:R-:W-:Y:S05]  /*9230*/  BSYNC B1 ;  /* 0x0000000000017941 */ /* 0x000fea0003800000 */
.L_x_183:
[----:B------:R-:W-:-:S13]  /*9240*/  LOP3.LUT P0, RZ, R6, 0xff, RZ, 0xc0, !PT ;  /* 0x000000ff06ff7812 */ /* 0x000fda000780c0ff */
[----:B------:R-:W-:Y:S05]  /*9250*/  @P0 BRA `(.L_x_187) ;  /* 0xfffffff400480947 */ /* 0x000fea000383ffff */
[----:B------:R-:W-:Y:S05]  /*9260*/  BSYNC B0 ;  /* 0x0000000000007941 */ /* 0x000fea0003800000 */
.L_x_176:
[----:B------:R-:W-:-:S03]  /*9270*/  UMOV UR5, 0xffffffff ;  /* 0xffffffff00057882 */ /* 0x000fc60000000000 */
[----:B------:R-:W-:Y:S05]  /*9280*/  BRA.DIV UR5, `(.L_x_188) ;  /* 0x00000012057c7947 */ /* 0x000fea000b800000 */
[----:B------:R-:W-:-:S13]  /*9290*/  ELECT P0, URZ, PT ;  /* 0x00000000003f782f */ /* 0x000fda0003800000 */
.L_x_226:
[----:B------:R-:W-:Y:S04]  /*92a0*/  BSSY B0, `(.L_x_189) ;  /* 0x0000103000007945 */ /* 0x000fe80003800000 */
[----:B------:R-:W-:Y:S05]  /*92b0*/  @!P0 BRA `(.L_x_190) ;  /* 0x0000001000048947 */ /* 0x000fea0003800000 */
[----:B------:R-:W-:-:S04]  /*92c0*/  LOP3.LUT R4, R4, 0x2, RZ, 0xfc, !PT ;  /* 0x0000000204047812 */ /* 0x000fc800078efcff */
[----:B------:R-:W-:-:S13]  /*92d0*/  ISETP.NE.AND P0, PT, R4, 0x3, PT ;  /* 0x000000030400780c */ /* 0x000fda0003f05270 */
[----:B------:R-:W-:Y:S05]  /*92e0*/  @!P0 BRA `(.L_x_191) ;  /* 0x0000000000048947 */ /* 0x000fea0003800000 */
[----:B------:R-:W-:Y:S01]  /*92f0*/  BPT.TRAP 0x1 ;  /* 0x000000040000795c */ /* 0x000fe20000300000 */
.L_x_191:
[----:B------:R-:W0:Y:S01]  /*9300*/  S2R R3, SR_CgaCtaId ;  /* 0x0000000000037919 */ /* 0x000e220000008800 */
[----:B------:R-:W-:Y:S02]  /*9310*/  MOV R0, 0x400 ;  /* 0x0000040000007802 */ /* 0x000fe40000000f00 */
[----:B------:R-:W-:Y:S02]  /*9320*/  SHF.L.U32 R2, R5, 0x1f, RZ ;  /* 0x0000001f05027819 */ /* 0x000fe400000006ff */
[----:B0-----:R-:W-:-:S05]  /*9330*/  LEA R3, R3, R0, 0x18 ;  /* 0x0000000003037211 */ /* 0x001fca00078ec0ff */
[----:B------:R-:W-:-:S04]  /*9340*/  VIADD R3, R3, 0xe0 ;  /* 0x000000e003037836 */ /* 0x000fc80000000000 */
[C---:B------:R-:W-:Y:S02]  /*9350*/  IMAD R7, R10.reuse, 0x8, R3 ;  /* 0x000000080a077824 */ /* 0x040fe400078e0203 */
[----:B------:R-:W-:Y:S02]  /*9360*/  VIADD R10, R10, 0x1 ;  /* 0x000000010a0a7836 */ /* 0x000fe40000000000 */
[----:B------:R-:W0:Y:S03]  /*9370*/  SYNCS.PHASECHK.TRANS64.TRYWAIT P0, [R7+URZ], R2 ;  /* 0x00000002070075a7 */ /* 0x000e26000800017f */
[----:B------:R-:W-:-:S04]  /*9380*/  ISETP.NE.AND P1, PT, R10, 0x1c, PT ;  /* 0x0000001c0a00780c */ /* 0x000fc80003f25270 */
[----:B------:R-:W-:Y:S02]  /*9390*/  SEL R0, RZ, 0x1, P1 ;  /* 0x00000001ff007807 */ /* 0x000fe40000800000 */
[----:B------:R-:W-:Y:S02]  /*93a0*/  SEL R10, R10, RZ, P1 ;  /* 0x000000ff0a0a7207 */ /* 0x000fe40000800000 */
[----:B------:R-:W-:-:S03]  /*93b0*/  LOP3.LUT R5, R5, R0, RZ, 0x3c, !PT ;  /* 0x0000000005057212 */ /* 0x000fc600078e3cff */
[----:B------:R-:W-:Y:S01]  /*93c0*/  IMAD R9, R10, 0x8, R3 ;  /* 0x000000080a097824 */ /* 0x000fe200078e0203 */
[----:B------:R-:W-:Y:S01]  /*93d0*/  SHF.L.U32 R4, R5, 0x1f, RZ ;  /* 0x0000001f05047819 */ /* 0x000fe200000006ff */
[----:B0-----:R-:W-:Y:S06]  /*93e0*/  @!P0 BRA `(.L_x_192) ;  /* 0x0000001000448947 */ /* 0x001fec0003800000 */
.L_x_227:
[----:B------:R-:W1:Y:S01]  /*93f0*/  SYNCS.PHASECHK.TRANS64.TRYWAIT P0, [R9+URZ], R4 ;  /* 0x00000004090075a7 */ /* 0x000e62000800017f */
[----:B------:R-:W-:-:S05]  /*9400*/  VIADD R0, R10, 0x1 ;  /* 0x000000010a007836 */ /* 0x000fca0000000000 */
[----:B------:R-:W-:-:S04]  /*9410*/  ISETP.NE.AND P1, PT, R0, 0x1c, PT ;  /* 0x0000001c0000780c */ /* 0x000fc80003f25270 */
[----:B0-----:R-:W-:Y:S02]  /*9420*/  SEL R2, RZ, 0x1, P1 ;  /* 0x00000001ff027807 */ /* 0x001fe40000800000 */
[----:B------:R-:W-:Y:S02]  /*9430*/  SEL R0, R0, RZ, P1 ;  /* 0x000000ff00007207 */ /* 0x000fe40000800000 */
[----:B------:R-:W-:-:S03]  /*9440*/  LOP3.LUT R7, R5, R2, RZ, 0x3c, !PT ;  /* 0x0000000205077212 */ /* 0x000fc600078e3cff */
[----:B------:R-:W-:Y:S01]  /*9450*/  IMAD R6, R0, 0x8, R3 ;  /* 0x0000000800067824 */ /* 0x000fe200078e0203 */
[----:B------:R-:W-:Y:S01]  /*9460*/  SHF.L.U32 R5, R7, 0x1f, RZ ;  /* 0x0000001f07057819 */ /* 0x000fe200000006ff */
[----:B-1----:R-:W-:Y:S06]  /*9470*/  @!P0 BRA `(.L_x_193) ;  /* 0x0000001000348947 */ /* 0x002fec0003800000 */
.L_x_228:
[----:B------:R-:W1:Y:S01]  /*9480*/  SYNCS.PHASECHK.TRANS64.TRYWAIT P0, [R6+URZ], R5 ;  /* 0x00000005060075a7 */ /* 0x000e62000800017f */
[----:B------:R-:W-:-:S05]  /*9490*/  VIADD R0, R0, 0x1 ;  /* 0x0000000100007836 */ /* 0x000fca0000000000 */
[----:B------:R-:W-:-:S04]  /*94a0*/  ISETP.NE.AND P1, PT, R0, 0x1c, PT ;  /* 0x0000001c0000780c */ /* 0x000fc80003f25270 */
[----:B------:R-:W-:Y:S02]  /*94b0*/  SEL R2, RZ, 0x1, P1 ;  /* 0x00000001ff027807 */ /* 0x000fe40000800000 */
[----:B------:R-:W-:Y:S02]  /*94c0*/  SEL R0, R0, RZ, P1 ;  /* 0x000000ff00007207 */ /* 0x000fe40000800000 */
[----:B------:R-:W-:-:S03]  /*94d0*/  LOP3.LUT R7, R7, R2, RZ, 0x3c, !PT ;  /* 0x0000000207077212 */ /* 0x000fc600078e3cff */
[----:B0-----:R-:W-:Y:S01]  /*94e0*/  IMAD R9, R0, 0x8, R3 ;  /* 0x0000000800097824 */ /* 0x001fe200078e0203 */
[----:B------:R-:W-:Y:S01]  /*94f0*/  SHF.L.U32 R4, R7, 0x1f, RZ ;  /* 0x0000001f07047819 */ /* 0x000fe200000006ff */
[----:B-1----:R-:W-:Y:S06]  /*9500*/  @!P0 BRA `(.L_x_194) ;  /* 0x0000001000248947 */ /* 0x002fec0003800000 */
.L_x_229:
        /* <DEDUP_REMOVED lines=9> */
.L_x_230:
        /* <DEDUP_REMOVED lines=9> */
.L_x_231:
        /* <DEDUP_REMOVED lines=9> */
.L_x_232:
        /* <DEDUP_REMOVED lines=9> */
.L_x_233:
        /* <DEDUP_REMOVED lines=9> */
.L_x_234:
        /* <DEDUP_REMOVED lines=9> */
.L_x_235:
        /* <DEDUP_REMOVED lines=9> */
.L_x_236:
        /* <DEDUP_REMOVED lines=9> */
.L_x_237:
        /* <DEDUP_REMOVED lines=9> */
.L_x_238:
        /* <DEDUP_REMOVED lines=9> */
.L_x_239:
        /* <DEDUP_REMOVED lines=9> */
.L_x_240:
        /* <DEDUP_REMOVED lines=9> */
.L_x_241:
        /* <DEDUP_REMOVED lines=9> */
.L_x_242:
        /* <DEDUP_REMOVED lines=9> */
.L_x_243:
        /* <DEDUP_REMOVED lines=9> */
.L_x_244:
        /* <DEDUP_REMOVED lines=9> */
.L_x_245:
        /* <DEDUP_REMOVED lines=9> */
.L_x_246:
        /* <DEDUP_REMOVED lines=9> */
.L_x_247:
        /* <DEDUP_REMOVED lines=9> */
.L_x_248:
        /* <DEDUP_REMOVED lines=9> */
.L_x_249:
        /* <DEDUP_REMOVED lines=9> */
.L_x_250:
        /* <DEDUP_REMOVED lines=9> */
.L_x_251:
        /* <DEDUP_REMOVED lines=9> */
.L_x_252:
[----:B------:R-:W1:Y:S01]  /*a200*/  SYNCS.PHASECHK.TRANS64.TRYWAIT P0, [R6+URZ], R5 ;  /* 0x00000005060075a7 */ /* 0x000e62000800017f */
[----:B------:R-:W-:-:S05]  /*a210*/  VIADD R0, R0, 0x1 ;  /* 0x0000000100007836 */ /* 0x000fca0000000000 */
[----:B------:R-:W-:-:S04]  /*a220*/  ISETP.NE.AND P1, PT, R0, 0x1c, PT ;  /* 0x0000001c0000780c */ /* 0x000fc80003f25270 */
[----:B------:R-:W-:Y:S02]  /*a230*/  SEL R2, RZ, 0x1, P1 ;  /* 0x00000001ff027807 */ /* 0x000fe40000800000 */
[----:B------:R-:W-:Y:S02]  /*a240*/  SEL R0, R0, RZ, P1 ;  /* 0x000000ff00007207 */ /* 0x000fe40000800000 */
[----:B------:R-:W-:Y:S01]  /*a250*/  LOP3.LUT R2, R7, R2, RZ, 0x3c, !PT ;  /* 0x0000000207027212 */ /* 0x000fe200078e3cff */
[----:B-1----:R-:W-:Y:S06]  /*a260*/  @!P0 BRA `(.L_x_218) ;  /* 0x0000000800ac8947 */ /* 0x002fec0003800000 */
.L_x_253:
[----:B------:R-:W-:Y:S01]  /*a270*/  IMAD R3, R0, 0x8, R3 ;  /* 0x0000000800037824 */ /* 0x000fe200078e0203 */
[----:B------:R-:W-:-:S07]  /*a280*/  SHF.L.U32 R0, R2, 0x1f, RZ ;  /* 0x0000001f02007819 */ /* 0x000fce00000006ff */
.L_x_219:
[----:B--2---:R2:W3:Y:S02]  /*a290*/  SYNCS.PHASECHK.TRANS64.TRYWAIT P0, [R3+URZ], R0 ;  /* 0x00000000030075a7 */ /* 0x0044e4000800017f */
[----:B---3--:R-:W-:Y:S05]  /*a2a0*/  @!P0 NANOSLEEP.SYNCS 0x989680 ;  /* 0x009896800000895d */ /* 0x008fea0003900000 */
[----:B------:R-:W3:Y:S02]  /*a2b0*/  @!P0 SYNCS.PHASECHK.TRANS64 P0, [R3+URZ], R0 ;  /* 0x00000000030085a7 */ /* 0x000ee4000800007f */
[----:B---3--:R-:W-:Y:S05]  /*a2c0*/  @!P0 BRA `(.L_x_219) ;  /* 0xfffffffc00f08947 */ /* 0x008fea000383ffff */
.L_x_190:
[----:B------:R-:W-:Y:S05]  /*a2d0*/  BSYNC B0 ;  /* 0x0000000000007941 */ /* 0x000fea0003800000 */
.L_x_189:
[----:B------:R-:W-:Y:S05]  /*a2e0*/  EXIT ;  /* 0x000000000000794d */ /* 0x000fea0003800000 */
.L_x_22:
[----:B-1----:R-:W-:-:S04]  /*a2f0*/  IMAD.U32 R12, RZ, RZ, UR6 ;  /* 0x00000006ff0c7e24 */ /* 0x002fc8000f8e00ff */
[----:B------:R1:W4:Y:S03]  /*a300*/  SYNCS.PHASECHK.TRANS64.TRYWAIT P1, [R12+URZ], R11 ;  /* 0x0000000b0c0075a7 */ /* 0x000326000802017f */
[----:B----4-:R-:W-:Y:S05]  /*a310*/  @!P1 NANOSLEEP.SYNCS 0x989680 ;  /* 0x009896800000995d */ /* 0x010fea0003900000 */
[----:B------:R-:W4:Y:S02]  /*a320*/  @!P1 SYNCS.PHASECHK.TRANS64 P1, [R12+URZ], R11 ;  /* 0x0000000b0c0095a7 */ /* 0x000f24000802007f */
[----:B----4-:R-:W-:Y:S05]  /*a330*/  @!P1 BRA `(.L_x_22) ;  /* 0xfffffffc00ec9947 */ /* 0x010fea000383ffff */
[----:B------:R-:W-:Y:S05]  /*a340*/  BRA `(.L_x_21) ;  /* 0xffffff7400d47947 */ /* 0x000fea000383ffff */
.L_x_28:
[----:B-1----:R-:W-:-:S04]  /*a350*/  IMAD.U32 R142, RZ, RZ, UR12 ;  /* 0x0000000cff8e7e24 */ /* 0x002fc8000f8e00ff */
[----:B------:R1:W4:Y:S03]  /*a360*/  SYNCS.PHASECHK.TRANS64.TRYWAIT P1, [R142+URZ], R13 ;  /* 0x0000000d8e0075a7 */ /* 0x000326000802017f */
[----:B----4-:R-:W-:Y:S05]  /*a370*/  @!P1 NANOSLEEP.SYNCS 0x989680 ;  /* 0x009896800000995d */ /* 0x010fea0003900000 */
[----:B------:R-:W4:Y:S02]  /*a380*/  @!P1 SYNCS.PHASECHK.TRANS64 P1, [R142+URZ], R13 ;  /* 0x0000000d8e0095a7 */ /* 0x000f24000802007f */
[----:B----4-:R-:W-:Y:S05]  /*a390*/  @!P1 BRA `(.L_x_28) ;  /* 0xfffffffc00ec9947 */ /* 0x010fea000383ffff */
[----:B------:R-:W-:Y:S05]  /*a3a0*/  BRA `(.L_x_27) ;  /* 0xffffff8000007947 */ /* 0x000fea000383ffff */
.L_x_177:
[----:B------:R-:W-:Y:S01]  /*a3b0*/  BSSY B1, `(.L_x_220) ;  /* 0x0000006000017945 */ /* 0x000fe20003800000 */
[----:B------:R-:W-:-:S07]  /*a3c0*/  IMAD.MOV.U32 R6, RZ, RZ, -0x1 ;  /* 0xffffffffff067424 */ /* 0x000fce00078e00ff */
[----:B------:R-:W-:Y:S05]  /*a3d0*/  WARPSYNC.COLLECTIVE R6, `(.L_x_221) ;  /* 0x00000000060c7348 */ /* 0x000fea0003c00000 */
[----:B------:R-:W-:Y:S02]  /*a3e0*/  ELECT P0, UR62, PT ;  /* 0x00000000003e782f */ /* 0x000fe40003800000 */
[----:B------:R-:W-:Y:S01]  /*a3f0*/  MOV R6, UR62 ;  /* 0x0000003e00067c02 */ /* 0x000fe20008000f00 */
[----:B------:R-:W-:Y:S10]  /*a400*/  ENDCOLLECTIVE ;  /* 0x000000000000791b */ /* 0x000ff40003800000 */
.L_x_221:
[----:B------:R-:W-:Y:S05]  /*a410*/  BSYNC B1 ;  /* 0x0000000000017941 */ /* 0x000fea0003800000 */
.L_x_220:
[----:B------:R-:W-:Y:S05]  /*a420*/  BRA `(.L_x_222) ;  /* 0xffffffe000e07947 */ /* 0x000fea000383ffff */
.L_x_180:
[----:B0-----:R0:W1:Y:S02]  /*a430*/  SYNCS.PHASECHK.TRANS64.TRYWAIT P0, [R20+URZ+0xe0], R9 ;  /* 0x0000e009140075a7 */ /* 0x001064000800017f */
[----:B-1----:R-:W-:Y:S05]  /*a440*/  @!P0 NANOSLEEP.SYNCS 0x989680 ;  /* 0x009896800000895d */ /* 0x002fea0003900000 */
[----:B------:R-:W1:Y:S02]  /*a450*/  @!P0 SYNCS.PHASECHK.TRANS64 P0, [R20+URZ+0xe0], R9 ;  /* 0x0000e009140085a7 */ /* 0x000e64000800007f */
[----:B-1----:R-:W-:Y:S05]  /*a460*/  @!P0 BRA `(.L_x_180) ;  /* 0xfffffffc00f08947 */ /* 0x002fea000383ffff */
[----:B------:R-:W-:Y:S05]  /*a470*/  BRA `(.L_x_223) ;  /* 0xffffffe400207947 */ /* 0x000fea000383ffff */
.L_x_188:
[----:B------:R-:W-:Y:S01]  /*a480*/  BSSY B0, `(.L_x_224) ;  /* 0x0000006000007945 */ /* 0x000fe20003800000 */
[----:B------:R-:W-:-:S07]  /*a490*/  IMAD.MOV.U32 R6, RZ, RZ, -0x1 ;  /* 0xffffffffff067424 */ /* 0x000fce00078e00ff */
[----:B------:R-:W-:Y:S05]  /*a4a0*/  WARPSYNC.COLLECTIVE R6, `(.L_x_225) ;  /* 0x00000000060c7348 */ /* 0x000fea0003c00000 */
[----:B------:R-:W-:Y:S02]  /*a4b0*/  ELECT P0, UR62, PT ;  /* 0x00000000003e782f */ /* 0x000fe40003800000 */
[----:B------:R-:W-:Y:S01]  /*a4c0*/  MOV R6, UR62 ;  /* 0x0000003e00067c02 */ /* 0x000fe20008000f00 */
[----:B------:R-:W-:Y:S10]  /*a4d0*/  ENDCOLLECTIVE ;  /* 0x000000000000791b */ /* 0x000ff40003800000 */
.L_x_225:
[----:B------:R-:W-:Y:S05]  /*a4e0*/  BSYNC B0 ;  /* 0x0000000000007941 */ /* 0x000fea0003800000 */
.L_x_224:
[----:B------:R-:W-:Y:S05]  /*a4f0*/  BRA `(.L_x_226) ;  /* 0xffffffec00687947 */ /* 0x000fea000383ffff */
.L_x_192:
[----:B0-----:R0:W1:Y:S02]  /*a500*/  SYNCS.PHASECHK.TRANS64.TRYWAIT P0, [R7+URZ], R2 ;  /* 0x00000002070075a7 */ /* 0x001064000800017f */
[----:B-1----:R-:W-:Y:S05]  /*a510*/  @!P0 NANOSLEEP.SYNCS 0x989680 ;  /* 0x009896800000895d */ /* 0x002fea0003900000 */
[----:B------:R-:W1:Y:S02]  /*a520*/  @!P0 SYNCS.PHASECHK.TRANS64 P0, [R7+URZ], R2 ;  /* 0x00000002070085a7 */ /* 0x000e64000800007f */
[----:B-1----:R-:W-:Y:S05]  /*a530*/  @!P0 BRA `(.L_x_192) ;  /* 0xfffffffc00f08947 */ /* 0x002fea000383ffff */
[----:B------:R-:W-:Y:S05]  /*a540*/  BRA `(.L_x_227) ;  /* 0xffffffec00a87947 */ /* 0x000fea000383ffff */
.L_x_193:
[----:B0-----:R0:W1:Y:S02]  /*a550*/  SYNCS.PHASECHK.TRANS64.TRYWAIT P0, [R9+URZ], R4 ;  /* 0x00000004090075a7 */ /* 0x001064000800017f */
[----:B-1----:R-:W-:Y:S05]  /*a560*/  @!P0 NANOSLEEP.SYNCS 0x989680 ;  /* 0x009896800000895d */ /* 0x002fea0003900000 */
[----:B------:R-:W1:Y:S02]  /*a570*/  @!P0 SYNCS.PHASECHK.TRANS64 P0, [R9+URZ], R4 ;  /* 0x00000004090085a7 */ /* 0x000e64000800007f */
[----:B-1----:R-:W-:Y:S05]  /*a580*/  @!P0 BRA `(.L_x_193) ;  /* 0xfffffffc00f08947 */ /* 0x002fea000383ffff */
[----:B------:R-:W-:Y:S05]  /*a590*/  BRA `(.L_x_228) ;  /* 0xffffffec00b87947 */ /* 0x000fea000383ffff */
.L_x_194:
[----:B0-----:R0:W1:Y:S02]  /*a5a0*/  SYNCS.PHASECHK.TRANS64.TRYWAIT P0, [R6+URZ], R5 ;  /* 0x00000005060075a7 */ /* 0x001064000800017f */
[----:B-1----:R-:W-:Y:S05]  /*a5b0*/  @!P0 NANOSLEEP.SYNCS 0x989680 ;  /* 0x009896800000895d */ /* 0x002fea0003900000 */
[----:B------:R-:W1:Y:S02]  /*a5c0*/  @!P0 SYNCS.PHASECHK.TRANS64 P0, [R6+URZ], R5 ;  /* 0x00000005060085a7 */ /* 0x000e64000800007f */
[----:B-1----:R-:W-:Y:S05]  /*a5d0*/  @!P0 BRA `(.L_x_194) ;  /* 0xfffffffc00f08947 */ /* 0x002fea000383ffff */
[----:B------:R-:W-:Y:S05]  /*a5e0*/  BRA `(.L_x_229) ;  /* 0xffffffec00c87947 */ /* 0x000fea000383ffff */
.L_x_195:
[----:B0-----:R0:W1:Y:S02]  /*a5f0*/  SYNCS.PHASECHK.TRANS64.TRYWAIT P0, [R9+URZ], R4 ;  /* 0x00000004090075a7 */ /* 0x001064000800017f */
[----:B-1----:R-:W-:Y:S05]  /*a600*/  @!P0 NANOSLEEP.SYNCS 0x989680 ;  /* 0x009896800000895d */ /* 0x002fea0003900000 */
[----:B------:R-:W1:Y:S02]  /*a610*/  @!P0 SYNCS.PHASECHK.TRANS64 P0, [R9+URZ], R4 ;  /* 0x00000004090085a7 */ /* 0x000e64000800007f */
[----:B-1----:R-:W-:Y:S05]  /*a620*/  @!P0 BRA `(.L_x_195) ;  /* 0xfffffffc00f08947 */ /* 0x002fea000383ffff */
[----:B------:R-:W-:Y:S05]  /*a630*/  BRA `(.L_x_230) ;  /* 0xffffffec00d87947 */ /* 0x000fea000383ffff */
.L_x_196:
[----:B0-----:R0:W1:Y:S02]  /*a640*/  SYNCS.PHASECHK.TRANS64.TRYWAIT P0, [R6+URZ], R5 ;  /* 0x00000005060075a7 */ /* 0x001064000800017f */
[----:B-1----:R-:W-:Y:S05]  /*a650*/  @!P0 NANOSLEEP.SYNCS 0x989680 ;  /* 0x009896800000895d */ /* 0x002fea0003900000 */
[----:B------:R-:W1:Y:S02]  /*a660*/  @!P0 SYNCS.PHASECHK.TRANS64 P0, [R6+URZ], R5 ;  /* 0x00000005060085a7 */ /* 0x000e64000800007f */
[----:B-1----:R-:W-:Y:S05]  /*a670*/  @!P0 BRA `(.L_x_196) ;  /* 0xfffffffc00f08947 */ /* 0x002fea000383ffff */
[----:B------:R-:W-:Y:S05]  /*a680*/  BRA `(.L_x_231) ;  /* 0xffffffec00e87947 */ /* 0x000fea000383ffff */
.L_x_197:
[----:B0-----:R0:W1:Y:S02]  /*a690*/  SYNCS.PHASECHK.TRANS64.TRYWAIT P0, [R9+URZ], R4 ;  /* 0x00000004090075a7 */ /* 0x001064000800017f */
[----:B-1----:R-:W-:Y:S05]  /*a6a0*/  @!P0 NANOSLEEP.SYNCS 0x989680 ;  /* 0x009896800000895d */ /* 0x002fea0003900000 */
[----:B------:R-:W1:Y:S02]  /*a6b0*/  @!P0 SYNCS.PHASECHK.TRANS64 P0, [R9+URZ], R4 ;  /* 0x00000004090085a7 */ /* 0x000e64000800007f */
[----:B-1----:R-:W-:Y:S05]  /*a6c0*/  @!P0 BRA `(.L_x_197) ;  /* 0xfffffffc00f08947 */ /* 0x002fea000383ffff */
[----:B------:R-:W-:Y:S05]  /*a6d0*/  BRA `(.L_x_232) ;  /* 0xffffffec00f87947 */ /* 0x000fea000383ffff */
.L_x_198:
[----:B0-----:R0:W1:Y:S02]  /*a6e0*/  SYNCS.PHASECHK.TRANS64.TRYWAIT P0, [R6+URZ], R5 ;  /* 0x00000005060075a7 */ /* 0x001064000800017f */
[----:B-1----:R-:W-:Y:S05]  /*a6f0*/  @!P0 NANOSLEEP.SYNCS 0x989680 ;  /* 0x009896800000895d */ /* 0x002fea0003900000 */
[----:B------:R-:W1:Y:S02]  /*a700*/  @!P0 SYNCS.PHASECHK.TRANS64 P0, [R6+URZ], R5 ;  /* 0x00000005060085a7 */ /* 0x000e64000800007f */
[----:B-1----:R-:W-:Y:S05]  /*a710*/  @!P0 BRA `(.L_x_198) ;  /* 0xfffffffc00f08947 */ /* 0x002fea000383ffff */
[----:B------:R-:W-:Y:S05]  /*a720*/  BRA `(.L_x_233) ;  /* 0xfffffff000087947 */ /* 0x000fea000383ffff */
.L_x_199:
[----:B0-----:R0:W1:Y:S02]  /*a730*/  SYNCS.PHASECHK.TRANS64.TRYWAIT P0, [R9+URZ], R4 ;  /* 0x00000004090075a7 */ /* 0x001064000800017f */
[----:B-1----:R-:W-:Y:S05]  /*a740*/  @!P0 NANOSLEEP.SYNCS 0x989680 ;  /* 0x009896800000895d */ /* 0x002fea0003900000 */
[----:B------:R-:W1:Y:S02]  /*a750*/  @!P0 SYNCS.PHASECHK.TRANS64 P0, [R9+URZ], R4 ;  /* 0x00000004090085a7 */ /* 0x000e64000800007f */
[----:B-1----:R-:W-:Y:S05]  /*a760*/  @!P0 BRA `(.L_x_199) ;  /* 0xfffffffc00f08947 */ /* 0x002fea000383ffff */
[----:B------:R-:W-:Y:S05]  /*a770*/  BRA `(.L_x_234) ;  /* 0xfffffff000187947 */ /* 0x000fea000383ffff */
.L_x_200:
[----:B0-----:R0:W1:Y:S02]  /*a780*/  SYNCS.PHASECHK.TRANS64.TRYWAIT P0, [R6+URZ], R5 ;  /* 0x00000005060075a7 */ /* 0x001064000800017f */
[----:B-1----:R-:W-:Y:S05]  /*a790*/  @!P0 NANOSLEEP.SYNCS 0x989680 ;  /* 0x009896800000895d */ /* 0x002fea0003900000 */
[----:B------:R-:W1:Y:S02]  /*a7a0*/  @!P0 SYNCS.PHASECHK.TRANS64 P0, [R6+URZ], R5 ;  /* 0x00000005060085a7 */ /* 0x000e64000800007f */
[----:B-1----:R-:W-:Y:S05]  /*a7b0*/  @!P0 BRA `(.L_x_200) ;  /* 0xfffffffc00f08947 */ /* 0x002fea000383ffff */
[----:B------:R-:W-:Y:S05]  /*a7c0*/  BRA `(.L_x_235) ;  /* 0xfffffff000287947 */ /* 0x000fea000383ffff */
.L_x_201:
[----:B0-----:R0:W1:Y:S02]  /*a7d0*/  SYNCS.PHASECHK.TRANS64.TRYWAIT P0, [R9+URZ], R4 ;  /* 0x00000004090075a7 */ /* 0x001064000800017f */
[----:B-1----:R-:W-:Y:S05]  /*a7e0*/  @!P0 NANOSLEEP.SYNCS 0x989680 ;  /* 0x009896800000895d */ /* 0x002fea0003900000 */
[----:B------:R-:W1:Y:S02]  /*a7f0*/  @!P0 SYNCS.PHASECHK.TRANS64 P0, [R9+URZ], R4 ;  /* 0x00000004090085a7 */ /* 0x000e64000800007f */
[----:B-1----:R-:W-:Y:S05]  /*a800*/  @!P0 BRA `(.L_x_201) ;  /* 0xfffffffc00f08947 */ /* 0x002fea000383ffff */
[----:B------:R-:W-:Y:S05]  /*a810*/  BRA `(.L_x_236) ;  /* 0xfffffff000387947 */ /* 0x000fea000383ffff */
.L_x_202:
[----:B0-----:R0:W1:Y:S02]  /*a820*/  SYNCS.PHASECHK.TRANS64.TRYWAIT P0, [R6+URZ], R5 ;  /* 0x00000005060075a7 */ /* 0x001064000800017f */
[----:B-1----:R-:W-:Y:S05]  /*a830*/  @!P0 NANOSLEEP.SYNCS 0x989680 ;  /* 0x009896800000895d */ /* 0x002fea0003900000 */
[----:B------:R-:W1:Y:S02]  /*a840*/  @!P0 SYNCS.PHASECHK.TRANS64 P0, [R6+URZ], R5 ;  /* 0x00000005060085a7 */ /* 0x000e64000800007f */
[----:B-1----:R-:W-:Y:S05]  /*a850*/  @!P0 BRA `(.L_x_202) ;  /* 0xfffffffc00f08947 */ /* 0x002fea000383ffff */
[----:B------:R-:W-:Y:S05]  /*a860*/  BRA `(.L_x_237) ;  /* 0xfffffff000487947 */ /* 0x000fea000383ffff */
.L_x_203:
[----:B0-----:R0:W1:Y:S02]  /*a870*/  SYNCS.PHASECHK.TRANS64.TRYWAIT P0, [R9+URZ], R4 ;  /* 0x00000004090075a7 */ /* 0x001064000800017f */
[----:B-1----:R-:W-:Y:S05]  /*a880*/  @!P0 NANOSLEEP.SYNCS 0x989680 ;  /* 0x009896800000895d */ /* 0x002fea0003900000 */
[----:B------:R-:W1:Y:S02]  /*a890*/  @!P0 SYNCS.PHASECHK.TRANS64 P0, [R9+URZ], R4 ;  /* 0x00000004090085a7 */ /* 0x000e64000800007f */
[----:B-1----:R-:W-:Y:S05]  /*a8a0*/  @!P0 BRA `(.L_x_203) ;  /* 0xfffffffc00f08947 */ /* 0x002fea000383ffff */
[----:B------:R-:W-:Y:S05]  /*a8b0*/  BRA `(.L_x_238) ;  /* 0xfffffff000587947 */ /* 0x000fea000383ffff */
.L_x_204:
[----:B0-----:R0:W1:Y:S02]  /*a8c0*/  SYNCS.PHASECHK.TRANS64.TRYWAIT P0, [R6+URZ], R5 ;  /* 0x00000005060075a7 */ /* 0x001064000800017f */
[----:B-1----:R-:W-:Y:S05]  /*a8d0*/  @!P0 NANOSLEEP.SYNCS 0x989680 ;  /* 0x009896800000895d */ /* 0x002fea0003900000 */
[----:B------:R-:W1:Y:S02]  /*a8e0*/  @!P0 SYNCS.PHASECHK.TRANS64 P0, [R6+URZ], R5 ;  /* 0x00000005060085a7 */ /* 0x000e64000800007f */
[----:B-1----:R-:W-:Y:S05]  /*a8f0*/  @!P0 BRA `(.L_x_204) ;  /* 0xfffffffc00f08947 */ /* 0x002fea000383ffff */
[----:B------:R-:W-:Y:S05]  /*a900*/  BRA `(.L_x_239) ;  /* 0xfffffff000687947 */ /* 0x000fea000383ffff */
.L_x_205:
[----:B0-----:R0:W1:Y:S02]  /*a910*/  SYNCS.PHASECHK.TRANS64.TRYWAIT P0, [R9+URZ], R4 ;  /* 0x00000004090075a7 */ /* 0x001064000800017f */
[----:B-1----:R-:W-:Y:S05]  /*a920*/  @!P0 NANOSLEEP.SYNCS 0x989680 ;  /* 0x009896800000895d */ /* 0x002fea0003900000 */
[----:B------:R-:W1:Y:S02]  /*a930*/  @!P0 SYNCS.PHASECHK.TRANS64 P0, [R9+URZ], R4 ;  /* 0x00000004090085a7 */ /* 0x000e64000800007f */
[----:B-1----:R-:W-:Y:S05]  /*a940*/  @!P0 BRA `(.L_x_205) ;  /* 0xfffffffc00f08947 */ /* 0x002fea000383ffff */
[----:B------:R-:W-:Y:S05]  /*a950*/  BRA `(.L_x_240) ;  /* 0xfffffff000787947 */ /* 0x000fea000383ffff */
.L_x_206:
[----:B0-----:R0:W1:Y:S02]  /*a960*/  SYNCS.PHASECHK.TRANS64.TRYWAIT P0, [R6+URZ], R5 ;  /* 0x00000005060075a7 */ /* 0x001064000800017f */
[----:B-1----:R-:W-:Y:S05]  /*a970*/  @!P0 NANOSLEEP.SYNCS 0x989680 ;  /* 0x009896800000895d */ /* 0x002fea0003900000 */
[----:B------:R-:W1:Y:S02]  /*a980*/  @!P0 SYNCS.PHASECHK.TRANS64 P0, [R6+URZ], R5 ;  /* 0x00000005060085a7 */ /* 0x000e64000800007f */
[----:B-1----:R-:W-:Y:S05]  /*a990*/  @!P0 BRA `(.L_x_206) ;  /* 0xfffffffc00f08947 */ /* 0x002fea000383ffff */
[----:B------:R-:W-:Y:S05]  /*a9a0*/  BRA `(.L_x_241) ;  /* 0xfffffff000887947 */ /* 0x000fea000383ffff */
.L_x_207:
[----:B0-----:R0:W1:Y:S02]  /*a9b0*/  SYNCS.PHASECHK.TRANS64.TRYWAIT P0, [R9+URZ], R4 ;  /* 0x00000004090075a7 */ /* 0x001064000800017f */
[----:B-1----:R-:W-:Y:S05]  /*a9c0*/  @!P0 NANOSLEEP.SYNCS 0x989680 ;  /* 0x009896800000895d */ /* 0x002fea0003900000 */
[----:B------:R-:W1:Y:S02]  /*a9d0*/  @!P0 SYNCS.PHASECHK.TRANS64 P0, [R9+URZ], R4 ;  /* 0x00000004090085a7 */ /* 0x000e64000800007f */
[----:B-1----:R-:W-:Y:S05]  /*a9e0*/  @!P0 BRA `(.L_x_207) ;  /* 0xfffffffc00f08947 */ /* 0x002fea000383ffff */
[----:B------:R-:W-:Y:S05]  /*a9f0*/  BRA `(.L_x_242) ;  /* 0xfffffff000987947 */ /* 0x000fea000383ffff */
.L_x_208:
[----:B0-----:R0:W1:Y:S02]  /*aa00*/  SYNCS.PHASECHK.TRANS64.TRYWAIT P0, [R6+URZ], R5 ;  /* 0x00000005060075a7 */ /* 0x001064000800017f */
[----:B-1----:R-:W-:Y:S05]  /*aa10*/  @!P0 NANOSLEEP.SYNCS 0x989680 ;  /* 0x009896800000895d */ /* 0x002fea0003900000 */
[----:B------:R-:W1:Y:S02]  /*aa20*/  @!P0 SYNCS.PHASECHK.TRANS64 P0, [R6+URZ], R5 ;  /* 0x00000005060085a7 */ /* 0x000e64000800007f */
[----:B-1----:R-:W-:Y:S05]  /*aa30*/  @!P0 BRA `(.L_x_208) ;  /* 0xfffffffc00f08947 */ /* 0x002fea000383ffff */
[----:B------:R-:W-:Y:S05]  /*aa40*/  BRA `(.L_x_243) ;  /* 0xfffffff000a87947 */ /* 0x000fea000383ffff */
.L_x_209:
[----:B0-----:R0:W1:Y:S02]  /*aa50*/  SYNCS.PHASECHK.TRANS64.TRYWAIT P0, [R9+URZ], R4 ;  /* 0x00000004090075a7 */ /* 0x001064000800017f */
[----:B-1----:R-:W-:Y:S05]  /*aa60*/  @!P0 NANOSLEEP.SYNCS 0x989680 ;  /* 0x009896800000895d */ /* 0x002fea0003900000 */
[----:B------:R-:W1:Y:S02]  /*aa70*/  @!P0 SYNCS.PHASECHK.TRANS64 P0, [R9+URZ], R4 ;  /* 0x00000004090085a7 */ /* 0x000e64000800007f */
[----:B-1----:R-:W-:Y:S05]  /*aa80*/  @!P0 BRA `(.L_x_209) ;  /* 0xfffffffc00f08947 */ /* 0x002fea000383ffff */
[----:B------:R-:W-:Y:S05]  /*aa90*/  BRA `(.L_x_244) ;  /* 0xfffffff000b87947 */ /* 0x000fea000383ffff */
.L_x_210:
[----:B0-----:R0:W1:Y:S02]  /*aaa0*/  SYNCS.PHASECHK.TRANS64.TRYWAIT P0, [R6+URZ], R5 ;  /* 0x00000005060075a7 */ /* 0x001064000800017f */
[----:B-1----:R-:W-:Y:S05]  /*aab0*/  @!P0 NANOSLEEP.SYNCS 0x989680 ;  /* 0x009896800000895d */ /* 0x002fea0003900000 */
[----:B------:R-:W1:Y:S02]  /*aac0*/  @!P0 SYNCS.PHASECHK.TRANS64 P0, [R6+URZ], R5 ;  /* 0x00000005060085a7 */ /* 0x000e64000800007f */
[----:B-1----:R-:W-:Y:S05]  /*aad0*/  @!P0 BRA `(.L_x_210) ;  /* 0xfffffffc00f08947 */ /* 0x002fea000383ffff */
[----:B------:R-:W-:Y:S05]  /*aae0*/  BRA `(.L_x_245) ;  /* 0xfffffff000c87947 */ /* 0x000fea000383ffff */
.L_x_211:
[----:B0-----:R0:W1:Y:S02]  /*aaf0*/  SYNCS.PHASECHK.TRANS64.TRYWAIT P0, [R9+URZ], R4 ;  /* 0x00000004090075a7 */ /* 0x001064000800017f */
[----:B-1----:R-:W-:Y:S05]  /*ab00*/  @!P0 NANOSLEEP.SYNCS 0x989680 ;  /* 0x009896800000895d */ /* 0x002fea0003900000 */
[----:B------:R-:W1:Y:S02]  /*ab10*/  @!P0 SYNCS.PHASECHK.TRANS64 P0, [R9+URZ], R4 ;  /* 0x00000004090085a7 */ /* 0x000e64000800007f */
[----:B-1----:R-:W-:Y:S05]  /*ab20*/  @!P0 BRA `(.L_x_211) ;  /* 0xfffffffc00f08947 */ /* 0x002fea000383ffff */
[----:B------:R-:W-:Y:S05]  /*ab30*/  BRA `(.L_x_246) ;  /* 0xfffffff000d87947 */ /* 0x000fea000383ffff */
.L_x_212:
[----:B0-----:R0:W1:Y:S02]  /*ab40*/  SYNCS.PHASECHK.TRANS64.TRYWAIT P0, [R6+URZ], R5 ;  /* 0x00000005060075a7 */ /* 0x001064000800017f */
[----:B-1----:R-:W-:Y:S05]  /*ab50*/  @!P0 NANOSLEEP.SYNCS 0x989680 ;  /* 0x009896800000895d */ /* 0x002fea0003900000 */
[----:B------:R-:W1:Y:S02]  /*ab60*/  @!P0 SYNCS.PHASECHK.TRANS64 P0, [R6+URZ], R5 ;  /* 0x00000005060085a7 */ /* 0x000e64000800007f */
[----:B-1----:R-:W-:Y:S05]  /*ab70*/  @!P0 BRA `(.L_x_212) ;  /* 0xfffffffc00f08947 */ /* 0x002fea000383ffff */
[----:B------:R-:W-:Y:S05]  /*ab80*/  BRA `(.L_x_247) ;  /* 0xfffffff000e87947 */ /* 0x000fea000383ffff */
.L_x_213:
[----:B0-----:R0:W1:Y:S02]  /*ab90*/  SYNCS.PHASECHK.TRANS64.TRYWAIT P0, [R9+URZ], R4 ;  /* 0x00000004090075a7 */ /* 0x001064000800017f */
[----:B-1----:R-:W-:Y:S05]  /*aba0*/  @!P0 NANOSLEEP.SYNCS 0x989680 ;  /* 0x009896800000895d */ /* 0x002fea0003900000 */
[----:B------:R-:W1:Y:S02]  /*abb0*/  @!P0 SYNCS.PHASECHK.TRANS64 P0, [R9+URZ], R4 ;  /* 0x00000004090085a7 */ /* 0x000e64000800007f */
[----:B-1----:R-:W-:Y:S05]  /*abc0*/  @!P0 BRA `(.L_x_213) ;  /* 0xfffffffc00f08947 */ /* 0x002fea000383ffff */
[----:B------:R-:W-:Y:S05]  /*abd0*/  BRA `(.L_x_248) ;  /* 0xfffffff000f87947 */ /* 0x000fea000383ffff */
.L_x_214:
[----:B0-----:R0:W1:Y:S02]  /*abe0*/  SYNCS.PHASECHK.TRANS64.TRYWAIT P0, [R6+URZ], R5 ;  /* 0x00000005060075a7 */ /* 0x001064000800017f */
[----:B-1----:R-:W-:Y:S05]  /*abf0*/  @!P0 NANOSLEEP.SYNCS 0x989680 ;  /* 0x009896800000895d */ /* 0x002fea0003900000 */
[----:B------:R-:W1:Y:S02]  /*ac00*/  @!P0 SYNCS.PHASECHK.TRANS64 P0, [R6+URZ], R5 ;  /* 0x00000005060085a7 */ /* 0x000e64000800007f */
[----:B-1----:R-:W-:Y:S05]  /*ac10*/  @!P0 BRA `(.L_x_214) ;  /* 0xfffffffc00f08947 */ /* 0x002fea000383ffff */
[----:B------:R-:W-:Y:S05]  /*ac20*/  BRA `(.L_x_249) ;  /* 0xfffffff400087947 */ /* 0x000fea000383ffff */
.L_x_215:
[----:B0-----:R0:W1:Y:S02]  /*ac30*/  SYNCS.PHASECHK.TRANS64.TRYWAIT P0, [R9+URZ], R4 ;  /* 0x00000004090075a7 */ /* 0x001064000800017f */
[----:B-1----:R-:W-:Y:S05]  /*ac40*/  @!P0 NANOSLEEP.SYNCS 0x989680 ;  /* 0x009896800000895d */ /* 0x002fea0003900000 */
[----:B------:R-:W1:Y:S02]  /*ac50*/  @!P0 SYNCS.PHASECHK.TRANS64 P0, [R9+URZ], R4 ;  /* 0x00000004090085a7 */ /* 0x000e64000800007f */
[----:B-1----:R-:W-:Y:S05]  /*ac60*/  @!P0 BRA `(.L_x_215) ;  /* 0xfffffffc00f08947 */ /* 0x002fea000383ffff */
[----:B------:R-:W-:Y:S05]  /*ac70*/  BRA `(.L_x_250) ;  /* 0xfffffff400187947 */ /* 0x000fea000383ffff */
.L_x_216:
[----:B0-----:R0:W1:Y:S02]  /*ac80*/  SYNCS.PHASECHK.TRANS64.TRYWAIT P0, [R6+URZ], R5 ;  /* 0x00000005060075a7 */ /* 0x001064000800017f */
[----:B-1----:R-:W-:Y:S05]  /*ac90*/  @!P0 NANOSLEEP.SYNCS 0x989680 ;  /* 0x009896800000895d */ /* 0x002fea0003900000 */
[----:B------:R-:W1:Y:S02]  /*aca0*/  @!P0 SYNCS.PHASECHK.TRANS64 P0, [R6+URZ], R5 ;  /* 0x00000005060085a7 */ /* 0x000e64000800007f */
[----:B-1----:R-:W-:Y:S05]  /*acb0*/  @!P0 BRA `(.L_x_216) ;  /* 0xfffffffc00f08947 */ /* 0x002fea000383ffff */
[----:B------:R-:W-:Y:S05]  /*acc0*/  BRA `(.L_x_251) ;  /* 0xfffffff400287947 */ /* 0x000fea000383ffff */
.L_x_217:
[----:B0-----:R0:W1:Y:S02]  /*acd0*/  SYNCS.PHASECHK.TRANS64.TRYWAIT P0, [R9+URZ], R4 ;  /* 0x00000004090075a7 */ /* 0x001064000800017f */
[----:B-1----:R-:W-:Y:S05]  /*ace0*/  @!P0 NANOSLEEP.SYNCS 0x989680 ;  /* 0x009896800000895d */ /* 0x002fea0003900000 */
[----:B------:R-:W1:Y:S02]  /*acf0*/  @!P0 SYNCS.PHASECHK.TRANS64 P0, [R9+URZ], R4 ;  /* 0x00000004090085a7 */ /* 0x000e64000800007f */
[----:B-1----:R-:W-:Y:S05]  /*ad00*/  @!P0 BRA `(.L_x_217) ;  /* 0xfffffffc00f08947 */ /* 0x002fea000383ffff */
[----:B------:R-:W-:Y:S05]  /*ad10*/  BRA `(.L_x_252) ;  /* 0xfffffff400387947 */ /* 0x000fea000383ffff */
.L_x_218:
[----:B-1----:R1:W2:Y:S02]  /*ad20*/  SYNCS.PHASECHK.TRANS64.TRYWAIT P0, [R6+URZ], R5 ;  /* 0x00000005060075a7 */ /* 0x0022a4000800017f */
[----:B--2---:R-:W-:Y:S05]  /*ad30*/  @!P0 NANOSLEEP.SYNCS 0x989680 ;  /* 0x009896800000895d */ /* 0x004fea0003900000 */
[----:B------:R-:W2:Y:S02]  /*ad40*/  @!P0 SYNCS.PHASECHK.TRANS64 P0, [R6+URZ], R5 ;  /* 0x00000005060085a7 */ /* 0x000ea4000800007f */
[----:B--2---:R-:W-:Y:S05]  /*ad50*/  @!P0 BRA `(.L_x_218) ;  /* 0xfffffffc00f08947 */ /* 0x004fea000383ffff */
[----:B------:R-:W-:Y:S05]  /*ad60*/  BRA `(.L_x_253) ;  /* 0xfffffff400407947 */ /* 0x000fea000383ffff */
.L_x_254:
[----:B------:R-:W-:-:S00]  /*ad70*/  BRA `(.L_x_254) ;  /* 0xfffffffc00fc7947 */ /* 0x000fc0000383ffff */
[----:B------:R-:W-:-:S00]  /*ad80*/  NOP ;  /* 0x0000000000007918 */ /* 0x000fc00000000000 */
[----:B------:R-:W-:-:S00]  /*ad90*/  NOP ;  /* 0x0000000000007918 */ /* 0x000fc00000000000 */
[----:B------:R-:W-:-:S00]  /*ada0*/  NOP ;  /* 0x0000000000007918 */ /* 0x000fc00000000000 */
[----:B------:R-:W-:-:S00]  /*adb0*/  NOP ;  /* 0x0000000000007918 */ /* 0x000fc00000000000 */
[----:B------:R-:W-:-:S00]  /*adc0*/  NOP ;  /* 0x0000000000007918 */ /* 0x000fc00000000000 */
[----:B------:R-:W-:-:S00]  /*add0*/  NOP ;  /* 0x0000000000007918 */ /* 0x000fc00000000000 */
[----:B------:R-:W-:-:S00]  /*ade0*/  NOP ;  /* 0x0000000000007918 */ /* 0x000fc00000000000 */
[----:B------:R-:W-:-:S00]  /*adf0*/  NOP ;  /* 0x0000000000007918 */ /* 0x000fc00000000000 */
.L_x_255:


//--------------------- .nv.shared._ZN7cutlass13device_kernelINS_4gemm6kernel13GemmUniversalIN4cute5tupleIJiiiiEEENS1_10collective13CollectiveMmaINS1_37MainloopSm90TmaGmmaWarpSpecializedFP8ILi28ENS5_IJNS4_1CILi1EEENSA_ILi2EEESB_EEENS1_35KernelTmaWarpSpecializedCooperativeEEENS5_IJNSA_ILi128EEESG_NSA_ILi32EEEEEENS_12float_e4m3_tENS5_IJlSB_lEEESJ_SK_NS4_8TiledMMAINS4_8MMA_AtomIJNS4_4SM904GMMA31MMA_64x128x32_F32E4M3E4M3_SS_TNILNSO_7ScaleInE1ELSQ_1EEEEEENS4_6LayoutINS5_IJSC_SB_SB_EEENS5_IJSB_NSA_ILi0EEESV_EEEEENS5_IJNS4_10UnderscoreESY_SY_EEEEENS4_23SM90_TMA_LOAD_MULTICASTENS4_14ComposedLayoutINS4_7SwizzleILi1ELi4ELi3EEENS4_18smem_ptr_flag_bitsILi8EEENST_INS5_IJNSA_ILi8EEESH_EEENS5_IJSH_SB_EEEEEEEvNS4_8identityENS4_13SM90_TMA_LOADES1B_vS1C_EENS_8epilogue10collective6detail29Sm90TmaWarpSpecializedAdapterINS1G_15DefaultEpilogueISJ_SK_SK_NS1F_6thread17LinearCombinationISJ_Li1EffLNS1K_9ScaleType4KindE0ELNS_15FloatRoundStyleE2ESJ_EENS1_15EpilogueDefaultEEEEEvvEEEEvNT_6ParamsE --------------------------
	.section	.nv.shared._ZN7cutlass13device_kernelINS_4gemm6kernel13GemmUniversalIN4cute5tupleIJiiiiEEENS1_10collective13CollectiveMmaINS1_37MainloopSm90TmaGmmaWarpSpecializedFP8ILi28ENS5_IJNS4_1CILi1EEENSA_ILi2EEESB_EEENS1_35KernelTmaWarpSpecializedCooperativeEEENS5_IJNSA_ILi128EEESG_NSA_ILi32EEEEEENS_12float_e4m3_tENS5_IJlSB_lEEESJ_SK_NS4_8TiledMMAINS4_8MMA_AtomIJNS4_4SM904GMMA31MMA_64x128x32_F32E4M3E4M3_SS_TNILNSO_7ScaleInE1ELSQ_1EEEEEENS4_6LayoutINS5_IJSC_SB_SB_EEENS5_IJSB_NSA_ILi0EEESV_EEEEENS5_IJNS4_10UnderscoreESY_SY_EEEEENS4_23SM90_TMA_LOAD_MULTICASTENS4_14ComposedLayoutINS4_7SwizzleILi1ELi4ELi3EEENS4_18smem_ptr_flag_bitsILi8EEENST_INS5_IJNSA_ILi8EEESH_EEENS5_IJSH_SB_EEEEEEEvNS4_8identityENS4_13SM90_TMA_LOADES1B_vS1C_EENS_8epilogue10collective6detail29Sm90TmaWarpSpecializedAdapterINS1G_15DefaultEpilogueISJ_SK_SK_NS1F_6thread17LinearCombinationISJ_Li1EffLNS1K_9ScaleType4KindE0ELNS_15FloatRoundStyleE2ESJ_EENS1_15EpilogueDefaultEEEEEvvEEEEvNT_6ParamsE,"aw",@nobits
	.sectionflags	@""
	.align	16
	.zero		1024


//--------------------- .nv.shared.reserved.0     --------------------------
	.section	.nv.shared.reserved.0,"aw",@nobits
	.weak		__nv_reservedSMEM_offset_0_alias
	.size		__nv_reservedSMEM_offset_0_alias, 0, 0
	.other		__nv_reservedSMEM_offset_0_alias,@"STO_CUDA_RESERVED_SHARED STV_DEFAULT"
__nv_reservedSMEM_offset_0_alias:
	.zero		0


//--------------------- .nv.global                --------------------------
	.section	.nv.global,"aw",@nobits
.nv.global:
	.type		_ZN40_INTERNAL_984522cd_4_k_cu_f00aea29_309034cute1_E,@object
	.size		_ZN40_INTERNAL_984522cd_4_k_cu_f00aea29_309034cute1_E,(_ZN40_INTERNAL_984522cd_4_k_cu_f00aea29_309034cuda3std3__45__cpo6cbeginE - _ZN40_INTERNAL_984522cd_4_k_cu_f00aea29_309034cute1_E)
_ZN40_INTERNAL_984522cd_4_k_cu_f00aea29_309034cute1_E:
	.zero		1
	.type		_ZN40_INTERNAL_984522cd_4_k_cu_f00aea29_309034cuda3std3__45__cpo6cbeginE,@object
	.size		_ZN40_INTERNAL_984522cd_4_k_cu_f00aea29_309034cuda3std3__45__cpo6cbeginE,(_ZN40_INTERNAL_984522cd_4_k_cu_f00aea29_309034cuda3std3__48in_placeE - _ZN40_INTERNAL_984522cd_4_k_cu_f00aea29_309034cuda3std3__45__cpo6cbeginE)
_ZN40_INTERNAL_984522cd_4_k_cu_f00aea29_309034cuda3std3__45__cpo6cbeginE:
	.zero		1
	.type		_ZN40_INTERNAL_984522cd_4_k_cu_f00aea29_309034cuda3std3__48in_placeE,@object
	.size		_ZN40_INTERNAL_984522cd_4_k_cu_f00aea29_309034cuda3std3__48in_placeE,(_ZN40_INTERNAL_984522cd_4_k_cu_f00aea29_309034cuda3std6ranges3__45__cpo9iter_moveE - _ZN40_INTERNAL_984522cd_4_k_cu_f00aea29_309034cuda3std3__48in_placeE)
_ZN40_INTERNAL_984522cd_4_k_cu_f00aea29_309034cuda3std3__48in_placeE:
	.zero		1
	.type		_ZN40_INTERNAL_984522cd_4_k_cu_f00aea29_309034cuda3std6ranges3__45__cpo9iter_moveE,@object
	.size		_ZN40_INTERNAL_984522cd_4_k_cu_f00aea29_309034cuda3std6ranges3__45__cpo9iter_moveE,(_ZN40_INTERNAL_984522cd_4_k_cu_f00aea29_309034cuda3std3__45__cpo5beginE - _ZN40_INTERNAL_984522cd_4_k_cu_f00aea29_309034cuda3std6ranges3__45__cpo9iter_moveE)
_ZN40_INTERNAL_984522cd_4_k_cu_f00aea29_309034cuda3std6ranges3__45__cpo9iter_moveE:
	.zero		1
	.type		_ZN40_INTERNAL_984522cd_4_k_cu_f00aea29_309034cuda3std3__45__cpo5beginE,@object
	.size		_ZN40_INTERNAL_984522cd_4_k_cu_f00aea29_309034cuda3std3__45__cpo5beginE,(_ZN40_INTERNAL_984522cd_4_k_cu_f00aea29_309034cuda3std3__442_GLOBAL__N__984522cd_4_k_cu_f00aea29_309036ignoreE - _ZN40_INTERNAL_984522cd_4_k_cu_f00aea29_309034cuda3std3__45__cpo5beginE)
_ZN40_INTERNAL_984522cd_4_k_cu_f00aea29_309034cuda3std3__45__cpo5beginE:
	.zero		1
	.type		_ZN40_INTERNAL_984522cd_4_k_cu_f00aea29_309034cuda3std3__442_GLOBAL__N__984522cd_4_k_cu_f00aea29_309036ignoreE,@object
	.size		_ZN40_INTERNAL_984522cd_4_k_cu_f00aea29_309034cuda3std3__442_GLOBAL__N__984522cd_4_k_cu_f00aea29_309036ignoreE,(_ZN40_INTERNAL_984522cd_4_k_cu_f00aea29_309034cute7productE - _ZN40_INTERNAL_984522cd_4_k_cu_f00aea29_309034cuda3std3__442_GLOBAL__N__984522cd_4_k_cu_f00aea29_309036ignoreE)
_ZN40_INTERNAL_984522cd_4_k_cu_f00aea29_309034cuda3std3__442_GLOBAL__N__984522cd_4_k_cu_f00aea29_309036ignoreE:
	.zero		1
	.type		_ZN40_INTERNAL_984522cd_4_k_cu_f00aea29_309034cute7productE,@object
	.size		_ZN40_INTERNAL_984522cd_4_k_cu_f00aea29_309034cute7productE,(_ZN40_INTERNAL_984522cd_4_k_cu_f00aea29_309034cuda3std3__45__cpo3endE - _ZN40_INTERNAL_984522cd_4_k_cu_f00aea29_309034cute7productE)
_ZN40_INTERNAL_984522cd_4_k_cu_f00aea29_309034cute7productE:
	.zero		1
	.type		_ZN40_INTERNAL_984522cd_4_k_cu_f00aea29_309034cuda3std3__45__cpo3endE,@object
	.size		_ZN40_INTERNAL_984522cd_4_k_cu_f00aea29_309034cuda3std3__45__cpo3endE,(_ZN40_INTERNAL_984522cd_4_k_cu_f00aea29_309034cuda3std3__419piecewise_constructE - _ZN40_INTERNAL_984522cd_4_k_cu_f00aea29_309034cuda3std3__45__cpo3endE)
_ZN40_INTERNAL_984522cd_4_k_cu_f00aea29_309034cuda3std3__45__cpo3endE:
	.zero		1
	.type		_ZN40_INTERNAL_984522cd_4_k_cu_f00aea29_309034cuda3std3__419piecewise_constructE,@object
	.size		_ZN40_INTERNAL_984522cd_4_k_cu_f00aea29_309034cuda3std3__419piecewise_constructE,(_ZN40_INTERNAL_984522cd_4_k_cu_f00aea29_309034cuda3std3__45__cpo4cendE - _ZN40_INTERNAL_984522cd_4_k_cu_f00aea29_309034cuda3std3__419piecewise_constructE)
_ZN40_INTERNAL_984522cd_4_k_cu_f00aea29_309034cuda3std3__419piecewise_constructE:
	.zero		1
	.type		_ZN40_INTERNAL_984522cd_4_k_cu_f00aea29_309034cuda3std3__45__cpo4cendE,@object
	.size		_ZN40_INTERNAL_984522cd_4_k_cu_f00aea29_309034cuda3std3__45__cpo4cendE,(_ZN40_INTERNAL_984522cd_4_k_cu_f00aea29_309034cuda3std6ranges3__45__cpo4swapE - _ZN40_INTERNAL_984522cd_4_k_cu_f00aea29_309034cuda3std3__45__cpo4cendE)
_ZN40_INTERNAL_984522cd_4_k_cu_f00aea29_309034cuda3std3__45__cpo4cendE:
	.zero		1
	.type		_ZN40_INTERNAL_984522cd_4_k_cu_f00aea29_309034cuda3std6ranges3__45__cpo4swapE,@object
	.size		_ZN40_INTERNAL_984522cd_4_k_cu_f00aea29_309034cuda3std6ranges3__45__cpo4swapE,(.L_7 - _ZN40_INTERNAL_984522cd_4_k_cu_f00aea29_309034cuda3std6ranges3__45__cpo4swapE)
_ZN40_INTERNAL_984522cd_4_k_cu_f00aea29_309034cuda3std6ranges3__45__cpo4swapE:
	.zero		1
.L_7:


//--------------------- .nv.constant0._ZN7cutlass13device_kernelINS_4gemm6kernel13GemmUniversalIN4cute5tupleIJiiiiEEENS1_10collective13CollectiveMmaINS1_37MainloopSm90TmaGmmaWarpSpecializedFP8ILi28ENS5_IJNS4_1CILi1EEENSA_ILi2EEESB_EEENS1_35KernelTmaWarpSpecializedCooperativeEEENS5_IJNSA_ILi128EEESG_NSA_ILi32EEEEEENS_12float_e4m3_tENS5_IJlSB_lEEESJ_SK_NS4_8TiledMMAINS4_8MMA_AtomIJNS4_4SM904GMMA31MMA_64x128x32_F32E4M3E4M3_SS_TNILNSO_7ScaleInE1ELSQ_1EEEEEENS4_6LayoutINS5_IJSC_SB_SB_EEENS5_IJSB_NSA_ILi0EEESV_EEEEENS5_IJNS4_10UnderscoreESY_SY_EEEEENS4_23SM90_TMA_LOAD_MULTICASTENS4_14ComposedLayoutINS4_7SwizzleILi1ELi4ELi3EEENS4_18smem_ptr_flag_bitsILi8EEENST_INS5_IJNSA_ILi8EEESH_EEENS5_IJSH_SB_EEEEEEEvNS4_8identityENS4_13SM90_TMA_LOADES1B_vS1C_EENS_8epilogue10collective6detail29Sm90TmaWarpSpecializedAdapterINS1G_15DefaultEpilogueISJ_SK_SK_NS1F_6thread17LinearCombinationISJ_Li1EffLNS1K_9ScaleType4KindE0ELNS_15FloatRoundStyleE2ESJ_EENS1_15EpilogueDefaultEEEEEvvEEEEvNT_6ParamsE --------------------------
	.section	.nv.constant0._ZN7cutlass13device_kernelINS_4gemm6kernel13GemmUniversalIN4cute5tupleIJiiiiEEENS1_10collective13CollectiveMmaINS1_37MainloopSm90TmaGmmaWarpSpecializedFP8ILi28ENS5_IJNS4_1CILi1EEENSA_ILi2EEESB_EEENS1_35KernelTmaWarpSpecializedCooperativeEEENS5_IJNSA_ILi128EEESG_NSA_ILi32EEEEEENS_12float_e4m3_tENS5_IJlSB_lEEESJ_SK_NS4_8TiledMMAINS4_8MMA_AtomIJNS4_4SM904GMMA31MMA_64x128x32_F32E4M3E4M3_SS_TNILNSO_7ScaleInE1ELSQ_1EEEEEENS4_6LayoutINS5_IJSC_SB_SB_EEENS5_IJSB_NSA_ILi0EEESV_EEEEENS5_IJNS4_10UnderscoreESY_SY_EEEEENS4_23SM90_TMA_LOAD_MULTICASTENS4_14ComposedLayoutINS4_7SwizzleILi1ELi4ELi3EEENS4_18smem_ptr_flag_bitsILi8EEENST_INS5_IJNSA_ILi8EEESH_EEENS5_IJSH_SB_EEEEEEEvNS4_8identityENS4_13SM90_TMA_LOADES1B_vS1C_EENS_8epilogue10collective6detail29Sm90TmaWarpSpecializedAdapterINS1G_15DefaultEpilogueISJ_SK_SK_NS1F_6thread17LinearCombinationISJ_Li1EffLNS1K_9ScaleType4KindE0ELNS_15FloatRoundStyleE2ESJ_EENS1_15EpilogueDefaultEEEEEvvEEEEvNT_6ParamsE,"a",@progbits
	.sectionflags	@""
	.align	4
.nv.constant0._ZN7cutlass13device_kernelINS_4gemm6kernel13GemmUniversalIN4cute5tupleIJiiiiEEENS1_10collective13CollectiveMmaINS1_37MainloopSm90TmaGmmaWarpSpecializedFP8ILi28ENS5_IJNS4_1CILi1EEENSA_ILi2EEESB_EEENS1_35KernelTmaWarpSpecializedCooperativeEEENS5_IJNSA_ILi128EEESG_NSA_ILi32EEEEEENS_12float_e4m3_tENS5_IJlSB_lEEESJ_SK_NS4_8TiledMMAINS4_8MMA_AtomIJNS4_4SM904GMMA31MMA_64x128x32_F32E4M3E4M3_SS_TNILNSO_7ScaleInE1ELSQ_1EEEEEENS4_6LayoutINS5_IJSC_SB_SB_EEENS5_IJSB_NSA_ILi0EEESV_EEEEENS5_IJNS4_10UnderscoreESY_SY_EEEEENS4_23SM90_TMA_LOAD_MULTICASTENS4_14ComposedLayoutINS4_7SwizzleILi1ELi4ELi3EEENS4_18smem_ptr_flag_bitsILi8EEENST_INS5_IJNSA_ILi8EEESH_EEENS5_IJSH_SB_EEEEEEEvNS4_8identityENS4_13SM90_TMA_LOADES1B_vS1C_EENS_8epilogue10collective6detail29Sm90TmaWarpSpecializedAdapterINS1G_15DefaultEpilogueISJ_SK_SK_NS1F_6thread17LinearCombinationISJ_Li1EffLNS1K_9ScaleType4KindE0ELNS_15FloatRoundStyleE2ESJ_EENS1_15EpilogueDefaultEEEEEvvEEEEvNT_6ParamsE:
	.zero		1664


//--------------------- SYMBOLS --------------------------

	.type		.nv.reservedSmem.offset0,@object
	.size		.nv.reservedSmem.offset0,0x4
